	.target	sm_90a

	.elftype	@"ET_EXEC"


//--------------------- .note.nv.tkinfo           --------------------------
	.section	.note.nv.tkinfo,"",@"SHT_NOTE"
	.sectionflags	@"SHF_NOTE_NV_TKINFO"
	.tkinfo
        /*0018*/ 	.word	0x00000002
        /*0030*/ 	.string	""
        /*0030*/ 	.string	"ptxas"
        /*0030*/ 	.string	"Cuda compilation tools, release 13.0, V13.0.88"
        /*0030*/ 	.string	"Build cuda_13.0.r13.0/compiler.36424714_0"
        /*0030*/ 	.string	"-arch sm_90a -m 64 "



//--------------------- .note.nv.cuinfo           --------------------------
	.section	.note.nv.cuinfo,"",@"SHT_NOTE"
	.sectionflags	@"SHF_NOTE_NV_CUINFO"
        /*0018*/ 	.short	0x0002
        /*001a*/ 	.short	0x005a
        /*001c*/ 	.short	0x0082
	.zero		2


//--------------------- .nv.info                  --------------------------
	.section	.nv.info,"",@"SHT_CUDA_INFO"
	.align	4


	//----- nvinfo : EIATTR_REGCOUNT
	.align		4
        /*0000*/ 	.byte	0x04, 0x2f
        /*0002*/ 	.short	(.L_15 - .L_14)
	.align		4
.L_14:
        /*0004*/ 	.word	index@(_ZN7cutlass13device_kernelINS_4gemm6kernel13GemmUniversalIN4cute5tupleIJiiiiEEENS1_10collective13CollectiveMmaINS1_34MainloopSm90TmaGmmaWarpSpecializedILi4ENS5_IJNS4_1CILi2EEENSA_ILi1EEESC_EEENS1_32KernelTmaWarpSpecializedPingpongEEENS5_IJNSA_ILi64EEESG_NSA_ILi32EEEEEENS_10bfloat16_tENS5_IJlSC_lEEESJ_SK_NS4_8TiledMMAINS4_8MMA_AtomIJNS4_4SM904GMMA27MMA_64x64x16_F32BF16BF16_SSILNSO_5MajorE0ELSQ_0ELNSO_7ScaleInE1ELSR_1EEEEEENS4_6LayoutINS5_IJSC_SC_SC_EEENS5_IJNSA_ILi0EEESW_SW_EEEEENS5_IJNS4_10UnderscoreESZ_SZ_EEEEENS4_13SM90_TMA_LOADENS4_14ComposedLayoutINS4_7SwizzleILi2ELi4ELi3EEENS4_18smem_ptr_flag_bitsILi16EEENSU_INS5_IJNSA_ILi8EEESH_EEENS5_IJSH_SC_EEEEEEEvNS4_8identityENS4_23SM90_TMA_LOAD_MULTICASTES1C_vS1D_EENS_8epilogue10collective6detail29Sm90TmaWarpSpecializedAdapterINS1H_15DefaultEpilogueISJ_SK_SK_NS1G_6thread17LinearCombinationISJ_Li1EffLNS1L_9ScaleType4KindE0ELNS_15FloatRoundStyleE2ESJ_EENS1_15EpilogueDefaultEEEEEvvEEEEvNT_6ParamsE)
        /*0008*/ 	.word	0x000000a8


	//----- nvinfo : EIATTR_FRAME_SIZE
	.align		4
.L_15:
        /*000c*/ 	.byte	0x04, 0x11
        /*000e*/ 	.short	(.L_17 - .L_16)
	.align		4
.L_16:
        /*0010*/ 	.word	index@(_ZN7cutlass13device_kernelINS_4gemm6kernel13GemmUniversalIN4cute5tupleIJiiiiEEENS1_10collective13CollectiveMmaINS1_34MainloopSm90TmaGmmaWarpSpecializedILi4ENS5_IJNS4_1CILi2EEENSA_ILi1EEESC_EEENS1_32KernelTmaWarpSpecializedPingpongEEENS5_IJNSA_ILi64EEESG_NSA_ILi32EEEEEENS_10bfloat16_tENS5_IJlSC_lEEESJ_SK_NS4_8TiledMMAINS4_8MMA_AtomIJNS4_4SM904GMMA27MMA_64x64x16_F32BF16BF16_SSILNSO_5MajorE0ELSQ_0ELNSO_7ScaleInE1ELSR_1EEEEEENS4_6LayoutINS5_IJSC_SC_SC_EEENS5_IJNSA_ILi0EEESW_SW_EEEEENS5_IJNS4_10UnderscoreESZ_SZ_EEEEENS4_13SM90_TMA_LOADENS4_14ComposedLayoutINS4_7SwizzleILi2ELi4ELi3EEENS4_18smem_ptr_flag_bitsILi16EEENSU_INS5_IJNSA_ILi8EEESH_EEENS5_IJSH_SC_EEEEEEEvNS4_8identityENS4_23SM90_TMA_LOAD_MULTICASTES1C_vS1D_EENS_8epilogue10collective6detail29Sm90TmaWarpSpecializedAdapterINS1H_15DefaultEpilogueISJ_SK_SK_NS1G_6thread17LinearCombinationISJ_Li1EffLNS1L_9ScaleType4KindE0ELNS_15FloatRoundStyleE2ESJ_EENS1_15EpilogueDefaultEEEEEvvEEEEvNT_6ParamsE)
        /*0014*/ 	.word	0x00000000


	//----- nvinfo : EIATTR_MIN_STACK_SIZE
	.align		4
.L_17:
        /*0018*/ 	.byte	0x04, 0x12
        /*001a*/ 	.short	(.L_19 - .L_18)
	.align		4
.L_18:
        /*001c*/ 	.word	index@(_ZN7cutlass13device_kernelINS_4gemm6kernel13GemmUniversalIN4cute5tupleIJiiiiEEENS1_10collective13CollectiveMmaINS1_34MainloopSm90TmaGmmaWarpSpecializedILi4ENS5_IJNS4_1CILi2EEENSA_ILi1EEESC_EEENS1_32KernelTmaWarpSpecializedPingpongEEENS5_IJNSA_ILi64EEESG_NSA_ILi32EEEEEENS_10bfloat16_tENS5_IJlSC_lEEESJ_SK_NS4_8TiledMMAINS4_8MMA_AtomIJNS4_4SM904GMMA27MMA_64x64x16_F32BF16BF16_SSILNSO_5MajorE0ELSQ_0ELNSO_7ScaleInE1ELSR_1EEEEEENS4_6LayoutINS5_IJSC_SC_SC_EEENS5_IJNSA_ILi0EEESW_SW_EEEEENS5_IJNS4_10UnderscoreESZ_SZ_EEEEENS4_13SM90_TMA_LOADENS4_14ComposedLayoutINS4_7SwizzleILi2ELi4ELi3EEENS4_18smem_ptr_flag_bitsILi16EEENSU_INS5_IJNSA_ILi8EEESH_EEENS5_IJSH_SC_EEEEEEEvNS4_8identityENS4_23SM90_TMA_LOAD_MULTICASTES1C_vS1D_EENS_8epilogue10collective6detail29Sm90TmaWarpSpecializedAdapterINS1H_15DefaultEpilogueISJ_SK_SK_NS1G_6thread17LinearCombinationISJ_Li1EffLNS1L_9ScaleType4KindE0ELNS_15FloatRoundStyleE2ESJ_EENS1_15EpilogueDefaultEEEEEvvEEEEvNT_6ParamsE)
        /*0020*/ 	.word	0x00000000
.L_19:


//--------------------- .nv.compat                --------------------------
	.section	.nv.compat,"",@"SHT_CUDA_COMPAT_INFO"
	.align	4
        /*0000*/ 	.byte	0x02, 0x09, 0x01, 0x00, 0x02, 0x02, 0x04, 0x00, 0x02, 0x05, 0x05, 0x00, 0x03, 0x07, 0x01, 0x01
        /*0010*/ 	.byte	0x02, 0x03, 0x01, 0x00, 0x02, 0x06, 0x01, 0x00, 0x04, 0x0b, 0x08, 0x00, 0x00, 0x00, 0x00, 0x00
        /*0020*/ 	.byte	0x00, 0x00, 0x00, 0x00


//--------------------- .nv.info._ZN7cutlass13device_kernelINS_4gemm6kernel13GemmUniversalIN4cute5tupleIJiiiiEEENS1_10collective13CollectiveMmaINS1_34MainloopSm90TmaGmmaWarpSpecializedILi4ENS5_IJNS4_1CILi2EEENSA_ILi1EEESC_EEENS1_32KernelTmaWarpSpecializedPingpongEEENS5_IJNSA_ILi64EEESG_NSA_ILi32EEEEEENS_10bfloat16_tENS5_IJlSC_lEEESJ_SK_NS4_8TiledMMAINS4_8MMA_AtomIJNS4_4SM904GMMA27MMA_64x64x16_F32BF16BF16_SSILNSO_5MajorE0ELSQ_0ELNSO_7ScaleInE1ELSR_1EEEEEENS4_6LayoutINS5_IJSC_SC_SC_EEENS5_IJNSA_ILi0EEESW_SW_EEEEENS5_IJNS4_10UnderscoreESZ_SZ_EEEEENS4_13SM90_TMA_LOADENS4_14ComposedLayoutINS4_7SwizzleILi2ELi4ELi3EEENS4_18smem_ptr_flag_bitsILi16EEENSU_INS5_IJNSA_ILi8EEESH_EEENS5_IJSH_SC_EEEEEEEvNS4_8identityENS4_23SM90_TMA_LOAD_MULTICASTES1C_vS1D_EENS_8epilogue10collective6detail29Sm90TmaWarpSpecializedAdapterINS1H_15DefaultEpilogueISJ_SK_SK_NS1G_6thread17LinearCombinationISJ_Li1EffLNS1L_9ScaleType4KindE0ELNS_15FloatRoundStyleE2ESJ_EENS1_15EpilogueDefaultEEEEEvvEEEEvNT_6ParamsE --------------------------
	.section	.nv.info._ZN7cutlass13device_kernelINS_4gemm6kernel13GemmUniversalIN4cute5tupleIJiiiiEEENS1_10collective13CollectiveMmaINS1_34MainloopSm90TmaGmmaWarpSpecializedILi4ENS5_IJNS4_1CILi2EEENSA_ILi1EEESC_EEENS1_32KernelTmaWarpSpecializedPingpongEEENS5_IJNSA_ILi64EEESG_NSA_ILi32EEEEEENS_10bfloat16_tENS5_IJlSC_lEEESJ_SK_NS4_8TiledMMAINS4_8MMA_AtomIJNS4_4SM904GMMA27MMA_64x64x16_F32BF16BF16_SSILNSO_5MajorE0ELSQ_0ELNSO_7ScaleInE1ELSR_1EEEEEENS4_6LayoutINS5_IJSC_SC_SC_EEENS5_IJNSA_ILi0EEESW_SW_EEEEENS5_IJNS4_10UnderscoreESZ_SZ_EEEEENS4_13SM90_TMA_LOADENS4_14ComposedLayoutINS4_7SwizzleILi2ELi4ELi3EEENS4_18smem_ptr_flag_bitsILi16EEENSU_INS5_IJNSA_ILi8EEESH_EEENS5_IJSH_SC_EEEEEEEvNS4_8identityENS4_23SM90_TMA_LOAD_MULTICASTES1C_vS1D_EENS_8epilogue10collective6detail29Sm90TmaWarpSpecializedAdapterINS1H_15DefaultEpilogueISJ_SK_SK_NS1G_6thread17LinearCombinationISJ_Li1EffLNS1L_9ScaleType4KindE0ELNS_15FloatRoundStyleE2ESJ_EENS1_15EpilogueDefaultEEEEEvvEEEEvNT_6ParamsE,"",@"SHT_CUDA_INFO"
	.sectionflags	@""
	.align	4


	//----- nvinfo : EIATTR_CUDA_API_VERSION
	.align		4
        /*0000*/ 	.byte	0x04, 0x37
        /*0002*/ 	.short	(.L_21 - .L_20)
.L_20:
        /*0004*/ 	.word	0x00000082


	//----- nvinfo : EIATTR_KPARAM_INFO
	.align		4
.L_21:
        /*0008*/ 	.byte	0x04, 0x17
        /*000a*/ 	.short	(.L_23 - .L_22)
.L_22:
        /*000c*/ 	.word	0x00000000
        /*0010*/ 	.short	0x0000
        /*0012*/ 	.short	0x0070
        /*0014*/ 	.byte	0x00, 0xf0, 0x01, 0x10


	//----- nvinfo : EIATTR_SPARSE_MMA_MASK
	.align		4
.L_23:
        /*0018*/ 	.byte	0x03, 0x50
        /*001a*/ 	.short	0x0000


	//----- nvinfo : EIATTR_MAXREG_COUNT
	.align		4
        /*001c*/ 	.byte	0x03, 0x1b
        /*001e*/ 	.short	0x00a8


	//----- nvinfo : EIATTR_NUM_BARRIERS
	.align		4
        /*0020*/ 	.byte	0x02, 0x4c
        /*0022*/ 	.byte	0x01
	.zero		1


	//----- nvinfo : EIATTR_EXTERNS
	.align		4
        /*0024*/ 	.byte	0x04, 0x0f
        /*0026*/ 	.short	(.L_25 - .L_24)


	//   ....[0]....
	.align		4
.L_24:
        /*0028*/ 	.word	index@(__assertfail)


	//----- nvinfo : EIATTR_MERCURY_ISA_VERSION
	.align		4
.L_25:
        /*002c*/ 	.byte	0x03, 0x5f
        /*002e*/ 	.short	0x0101


	//----- nvinfo : EIATTR_INT_WARP_WIDE_INSTR_OFFSETS
	.align		4
        /*0030*/ 	.byte	0x04, 0x31
        /*0032*/ 	.short	(.L_27 - .L_26)


	//   ....[0]....
.L_26:
        /*0034*/ 	.word	0x000005d0


	//   ....[1]....
        /*0038*/ 	.word	0x00000610


	//   ....[2]....
        /*003c*/ 	.word	0x000006a0


	//   ....[3]....
        /*0040*/ 	.word	0x000006b0


	//   ....[4]....
        /*0044*/ 	.word	0x000006d0


	//   ....[5]....
        /*0048*/ 	.word	0x000006f0


	//   ....[6]....
        /*004c*/ 	.word	0x000007e0


	//   ....[7]....
        /*0050*/ 	.word	0x00000800


	//   ....[8]....
        /*0054*/ 	.word	0x00001f50


	//----- nvinfo : EIATTR_COOP_GROUP_MASK_REGIDS
	.align		4
.L_27:
        /*0058*/ 	.byte	0x04, 0x29
        /*005a*/ 	.short	(.L_29 - .L_28)


	//   ....[0]....
.L_28:
        /*005c*/ 	.word	0xffffffff


	//   ....[1]....
        /*0060*/ 	.word	0xffffffff


	//   ....[2]....
        /*0064*/ 	.word	0xffffffff


	//   ....[3]....
        /*0068*/ 	.word	0xffffffff


	//   ....[4]....
        /*006c*/ 	.word	0xffffffff


	//   ....[5]....
        /*0070*/ 	.word	0xffffffff


	//   ....[6]....
        /*0074*/ 	.word	0xffffffff


	//----- nvinfo : EIATTR_COOP_GROUP_INSTR_OFFSETS
	.align		4
.L_29:
        /*0078*/ 	.byte	0x04, 0x28
        /*007a*/ 	.short	(.L_31 - .L_30)


	//   ....[0]....
.L_30:
        /*007c*/ 	.word	0x00000060


	//   ....[1]....
        /*0080*/ 	.word	0x00000080


	//   ....[2]....
        /*0084*/ 	.word	0x00000180


	//   ....[3]....
        /*0088*/ 	.word	0x000003b0


	//   ....[4]....
        /*008c*/ 	.word	0x00000400


	//   ....[5]....
        /*0090*/ 	.word	0x000004f0


	//   ....[6]....
        /*0094*/ 	.word	0x00000980


	//----- nvinfo : EIATTR_REG_RECONFIG
	.align		4
.L_31:
        /*0098*/ 	.byte	0x01, 0x54
	.zero		2


	//----- nvinfo : EIATTR_SYSCALL_OFFSETS
	.align		4
        /*009c*/ 	.byte	0x04, 0x46
        /*009e*/ 	.short	(.L_33 - .L_32)


	//   ....[0]....
.L_32:
        /*00a0*/ 	.word	0x00001960


	//----- nvinfo : EIATTR_MBARRIER_INSTR_OFFSETS
	.align		4
.L_33:
        /*00a4*/ 	.byte	0x04, 0x39
        /*00a6*/ 	.short	(.L_35 - .L_34)


	//   ....[0]....
.L_34:
        /*00a8*/ 	.word	0x00000300
        /*00ac*/ 	.word	0x000000ff
        /*00b0*/ 	.word	0x00000000
        /*00b4*/ 	.short	0x0100
        /*00b6*/ 	.byte	0x07
	.zero		1


	//   ....[1]....
        /*00b8*/ 	.word	0x00000310
        /*00bc*/ 	.word	0x000000ff
        /*00c0*/ 	.word	0x00000020
        /*00c4*/ 	.short	0x0100
        /*00c6*/ 	.byte	0x07
	.zero		1


	//   ....[2]....
        /*00c8*/ 	.word	0x00000320
        /*00cc*/ 	.word	0x000000ff
        /*00d0*/ 	.word	0x00000008
        /*00d4*/ 	.short	0x0100
        /*00d6*/ 	.byte	0x07
	.zero		1


	//   ....[3]....
        /*00d8*/ 	.word	0x00000330
        /*00dc*/ 	.word	0x000000ff
        /*00e0*/ 	.word	0x00000028
        /*00e4*/ 	.short	0x0100
        /*00e6*/ 	.byte	0x07
	.zero		1


	//   ....[4]....
        /*00e8*/ 	.word	0x00000340
        /*00ec*/ 	.word	0x000000ff
        /*00f0*/ 	.word	0x00000010
        /*00f4*/ 	.short	0x0100
        /*00f6*/ 	.byte	0x07
	.zero		1


	//   ....[5]....
        /*00f8*/ 	.word	0x00000350
        /*00fc*/ 	.word	0x000000ff
        /*0100*/ 	.word	0x00000030
        /*0104*/ 	.short	0x0100
        /*0106*/ 	.byte	0x07
	.zero		1


	//   ....[6]....
        /*0108*/ 	.word	0x00000360
        /*010c*/ 	.word	0x000000ff
        /*0110*/ 	.word	0x00000018
        /*0114*/ 	.short	0x0100
        /*0116*/ 	.byte	0x07
	.zero		1


	//   ....[7]....
        /*0118*/ 	.word	0x00000370
        /*011c*/ 	.word	0x000000ff
        /*0120*/ 	.word	0x00000038
        /*0124*/ 	.short	0x0100
        /*0126*/ 	.byte	0x07
	.zero		1


	//   ....[8]....
        /*0128*/ 	.word	0x00000840
        /*012c*/ 	.word	0x000000ff
        /*0130*/ 	.word	0x00000070
        /*0134*/ 	.short	0x0100
        /*0136*/ 	.byte	0x0c
	.zero		1


	//   ....[9]....
        /*0138*/ 	.word	0x00000890
        /*013c*/ 	.word	0x000000ff
        /*0140*/ 	.word	0x00000078
        /*0144*/ 	.short	0x0100
        /*0146*/ 	.byte	0x0c
	.zero		1


	//   ....[10]....
        /*0148*/ 	.word	0x000008c0
        /*014c*/ 	.word	0x000000ff
        /*0150*/ 	.word	0x00000050
        /*0154*/ 	.short	0x0100
        /*0156*/ 	.byte	0x0d
	.zero		1


	//   ....[11]....
        /*0158*/ 	.word	0x00000910
        /*015c*/ 	.word	0x000000ff
        /*0160*/ 	.word	0x00000058
        /*0164*/ 	.short	0x0100
        /*0166*/ 	.byte	0x0d
	.zero		1


	//   ....[12]....
        /*0168*/ 	.word	0x00000920
        /*016c*/ 	.word	0x000000ff
        /*0170*/ 	.word	0x00000060
        /*0174*/ 	.short	0x0100
        /*0176*/ 	.byte	0x0d
	.zero		1


	//   ....[13]....
        /*0178*/ 	.word	0x00000930
        /*017c*/ 	.word	0x000000ff
        /*0180*/ 	.word	0x00000068
        /*0184*/ 	.short	0x0100
        /*0186*/ 	.byte	0x0d
	.zero		1


	//   ....[14]....
        /*0188*/ 	.word	0x00001840
        /*018c*/ 	.word	0x0000003d
        /*0190*/ 	.word	0x00000000
        /*0194*/ 	.short	0x010a
        /*0196*/ 	.byte	0x31
	.zero		1


	//   ....[15]....
        /*0198*/ 	.word	0x000019f0
        /*019c*/ 	.word	0x00000003
        /*01a0*/ 	.word	0x00000000
        /*01a4*/ 	.short	0x010a
        /*01a6*/ 	.byte	0x3f
	.zero		1


	//   ....[16]....
        /*01a8*/ 	.word	0x00001a30
        /*01ac*/ 	.word	0x00000003
        /*01b0*/ 	.word	0x00000000
        /*01b4*/ 	.short	0x010a
        /*01b6*/ 	.byte	0x3f
	.zero		1


	//   ....[17]....
        /*01b8*/ 	.word	0x00001c30
        /*01bc*/ 	.word	0x000000ff
        /*01c0*/ 	.word	0x00000000
        /*01c4*/ 	.short	0x010a
        /*01c6*/ 	.byte	0x04
	.zero		1


	//   ....[18]....
        /*01c8*/ 	.word	0x00001c70
        /*01cc*/ 	.word	0x000000ff
        /*01d0*/ 	.word	0x00000000
        /*01d4*/ 	.short	0x010a
        /*01d6*/ 	.byte	0x04
	.zero		1


	//   ....[19]....
        /*01d8*/ 	.word	0x00001de0
        /*01dc*/ 	.word	0x00000005
        /*01e0*/ 	.word	0x00000000
        /*01e4*/ 	.short	0x0101
        /*01e6*/ 	.byte	0x3f
	.zero		1


	//   ....[20]....
        /*01e8*/ 	.word	0x00001ee0
        /*01ec*/ 	.word	0x0000003e
        /*01f0*/ 	.word	0x00000000
        /*01f4*/ 	.short	0x0101
        /*01f6*/ 	.byte	0x2c
	.zero		1


	//   ....[21]....
        /*01f8*/ 	.word	0x00001fd0
        /*01fc*/ 	.word	0x00000003
        /*0200*/ 	.word	0x00000000
        /*0204*/ 	.short	0x0101
        /*0206*/ 	.byte	0x3f
	.zero		1


	//   ....[22]....
        /*0208*/ 	.word	0x00002090
        /*020c*/ 	.word	0x0000003d
        /*0210*/ 	.word	0x00000010
        /*0214*/ 	.short	0x010a
        /*0216*/ 	.byte	0x31
	.zero		1


	//   ....[23]....
        /*0218*/ 	.word	0x00004540
        /*021c*/ 	.word	0x00000040
        /*0220*/ 	.word	0x00000000
        /*0224*/ 	.short	0x0101
        /*0226*/ 	.byte	0x2c
	.zero		1


	//   ....[24]....
        /*0228*/ 	.word	0x00004f70
        /*022c*/ 	.word	0x0000000c
        /*0230*/ 	.word	0x00000020
        /*0234*/ 	.short	0x010a
        /*0236*/ 	.byte	0x3f
	.zero		1


	//   ....[25]....
        /*0238*/ 	.word	0x00005330
        /*023c*/ 	.word	0x00000003
        /*0240*/ 	.word	0x00000078
        /*0244*/ 	.short	0x0101
        /*0246*/ 	.byte	0x3f
	.zero		1


	//   ....[26]....
        /*0248*/ 	.word	0x00005aa0
        /*024c*/ 	.word	0x00000007
        /*0250*/ 	.word	0x00000000
        /*0254*/ 	.short	0x010a
        /*0256*/ 	.byte	0x3f
	.zero		1


	//   ....[27]....
        /*0258*/ 	.word	0x00005b20
        /*025c*/ 	.word	0x00000009
        /*0260*/ 	.word	0x00000000
        /*0264*/ 	.short	0x010a
        /*0266*/ 	.byte	0x3f
	.zero		1


	//   ....[28]....
        /*0268*/ 	.word	0x00005bb0
        /*026c*/ 	.word	0x00000006
        /*0270*/ 	.word	0x00000000
        /*0274*/ 	.short	0x010a
        /*0276*/ 	.byte	0x3f
	.zero		1


	//   ....[29]....
        /*0278*/ 	.word	0x00005c40
        /*027c*/ 	.word	0x00000003
        /*0280*/ 	.word	0x00000000
        /*0284*/ 	.short	0x010a
        /*0286*/ 	.byte	0x3f
	.zero		1


	//   ....[30]....
        /*0288*/ 	.word	0x00005ca0
        /*028c*/ 	.word	0x0000003f
        /*0290*/ 	.word	0x00000000
        /*0294*/ 	.short	0x010a
        /*0296*/ 	.byte	0x3f
	.zero		1


	//   ....[31]....
        /*0298*/ 	.word	0x00005cf0
        /*029c*/ 	.word	0x00000003
        /*02a0*/ 	.word	0x00000000
        /*02a4*/ 	.short	0x010a
        /*02a6*/ 	.byte	0x3f
	.zero		1


	//   ....[32]....
        /*02a8*/ 	.word	0x00005d50
        /*02ac*/ 	.word	0x00000005
        /*02b0*/ 	.word	0x00000000
        /*02b4*/ 	.short	0x010a
        /*02b6*/ 	.byte	0x3f
	.zero		1


	//   ....[33]....
        /*02b8*/ 	.word	0x00005da0
        /*02bc*/ 	.word	0x0000003f
        /*02c0*/ 	.word	0x00000010
        /*02c4*/ 	.short	0x010a
        /*02c6*/ 	.byte	0x3f
	.zero		1


	//   ....[34]....
        /*02c8*/ 	.word	0x00005e70
        /*02cc*/ 	.word	0x0000000c
        /*02d0*/ 	.word	0x00000020
        /*02d4*/ 	.short	0x010a
        /*02d6*/ 	.byte	0x3f
	.zero		1


	//   ....[35]....
        /*02d8*/ 	.word	0x00005f40
        /*02dc*/ 	.word	0x00000007
        /*02e0*/ 	.word	0x00000000
        /*02e4*/ 	.short	0x010a
        /*02e6*/ 	.byte	0x3f
	.zero		1


	//   ....[36]....
        /*02e8*/ 	.word	0x00005f90
        /*02ec*/ 	.word	0x00000009
        /*02f0*/ 	.word	0x00000000
        /*02f4*/ 	.short	0x010a
        /*02f6*/ 	.byte	0x3f
	.zero		1


	//   ....[37]....
        /*02f8*/ 	.word	0x00005fe0
        /*02fc*/ 	.word	0x00000006
        /*0300*/ 	.word	0x00000000
        /*0304*/ 	.short	0x010a
        /*0306*/ 	.byte	0x3f
	.zero		1


	//----- nvinfo : EIATTR_NUM_MBARRIERS
	.align		4
.L_35:
        /*0308*/ 	.byte	0x03, 0x38
        /*030a*/ 	.short	0x000e


	//----- nvinfo : EIATTR_EXIT_INSTR_OFFSETS
	.align		4
        /*030c*/ 	.byte	0x04, 0x1c
        /*030e*/ 	.short	(.L_37 - .L_36)


	//   ....[0]....
.L_36:
        /*0310*/ 	.word	0x00001490


	//   ....[1]....
        /*0314*/ 	.word	0x000014f0


	//   ....[2]....
        /*0318*/ 	.word	0x00004c50


	//   ....[3]....
        /*031c*/ 	.word	0x00004c80


	//   ....[4]....
        /*0320*/ 	.word	0x00005c90


	//----- nvinfo : EIATTR_MAX_THREADS
	.align		4
.L_37:
        /*0324*/ 	.byte	0x04, 0x05
        /*0326*/ 	.short	(.L_39 - .L_38)
.L_38:
        /*0328*/ 	.word	0x00000180
        /*032c*/ 	.word	0x00000001
        /*0330*/ 	.word	0x00000001


	//----- nvinfo : EIATTR_CRS_STACK_SIZE
	.align		4
.L_39:
        /*0334*/ 	.byte	0x04, 0x1e
        /*0336*/ 	.short	(.L_41 - .L_40)
.L_40:
        /*0338*/ 	.word	0x00000000


	//----- nvinfo : EIATTR_CBANK_PARAM_SIZE
	.align		4
.L_41:
        /*033c*/ 	.byte	0x03, 0x19
        /*033e*/ 	.short	0x0470


	//----- nvinfo : EIATTR_PARAM_CBANK
	.align		4
        /*0340*/ 	.byte	0x04, 0x0a
        /*0342*/ 	.short	(.L_43 - .L_42)
	.align		4
.L_42:
        /*0344*/ 	.word	index@(.nv.constant0._ZN7cutlass13device_kernelINS_4gemm6kernel13GemmUniversalIN4cute5tupleIJiiiiEEENS1_10collective13CollectiveMmaINS1_34MainloopSm90TmaGmmaWarpSpecializedILi4ENS5_IJNS4_1CILi2EEENSA_ILi1EEESC_EEENS1_32KernelTmaWarpSpecializedPingpongEEENS5_IJNSA_ILi64EEESG_NSA_ILi32EEEEEENS_10bfloat16_tENS5_IJlSC_lEEESJ_SK_NS4_8TiledMMAINS4_8MMA_AtomIJNS4_4SM904GMMA27MMA_64x64x16_F32BF16BF16_SSILNSO_5MajorE0ELSQ_0ELNSO_7ScaleInE1ELSR_1EEEEEENS4_6LayoutINS5_IJSC_SC_SC_EEENS5_IJNSA_ILi0EEESW_SW_EEEEENS5_IJNS4_10UnderscoreESZ_SZ_EEEEENS4_13SM90_TMA_LOADENS4_14ComposedLayoutINS4_7SwizzleILi2ELi4ELi3EEENS4_18smem_ptr_flag_bitsILi16EEENSU_INS5_IJNSA_ILi8EEESH_EEENS5_IJSH_SC_EEEEEEEvNS4_8identityENS4_23SM90_TMA_LOAD_MULTICASTES1C_vS1D_EENS_8epilogue10collective6detail29Sm90TmaWarpSpecializedAdapterINS1H_15DefaultEpilogueISJ_SK_SK_NS1G_6thread17LinearCombinationISJ_Li1EffLNS1L_9ScaleType4KindE0ELNS_15FloatRoundStyleE2ESJ_EENS1_15EpilogueDefaultEEEEEvvEEEEvNT_6ParamsE)
        /*0348*/ 	.short	0x0210
        /*034a*/ 	.short	0x0470


	//----- nvinfo : EIATTR_SW_WAR
	.align		4
.L_43:
        /*034c*/ 	.byte	0x04, 0x36
        /*034e*/ 	.short	(.L_45 - .L_44)
.L_44:
        /*0350*/ 	.word	0x00000008
.L_45:


//--------------------- .nv.callgraph             --------------------------
	.section	.nv.callgraph,"",@"SHT_CUDA_CALLGRAPH"
	.align	4
	.sectionentsize	8
	.align		4
        /*0000*/ 	.word	0x00000000
	.align		4
        /*0004*/ 	.word	0xffffffff
	.align		4
        /*0008*/ 	.word	index@(_ZN7cutlass13device_kernelINS_4gemm6kernel13GemmUniversalIN4cute5tupleIJiiiiEEENS1_10collective13CollectiveMmaINS1_34MainloopSm90TmaGmmaWarpSpecializedILi4ENS5_IJNS4_1CILi2EEENSA_ILi1EEESC_EEENS1_32KernelTmaWarpSpecializedPingpongEEENS5_IJNSA_ILi64EEESG_NSA_ILi32EEEEEENS_10bfloat16_tENS5_IJlSC_lEEESJ_SK_NS4_8TiledMMAINS4_8MMA_AtomIJNS4_4SM904GMMA27MMA_64x64x16_F32BF16BF16_SSILNSO_5MajorE0ELSQ_0ELNSO_7ScaleInE1ELSR_1EEEEEENS4_6LayoutINS5_IJSC_SC_SC_EEENS5_IJNSA_ILi0EEESW_SW_EEEEENS5_IJNS4_10UnderscoreESZ_SZ_EEEEENS4_13SM90_TMA_LOADENS4_14ComposedLayoutINS4_7SwizzleILi2ELi4ELi3EEENS4_18smem_ptr_flag_bitsILi16EEENSU_INS5_IJNSA_ILi8EEESH_EEENS5_IJSH_SC_EEEEEEEvNS4_8identityENS4_23SM90_TMA_LOAD_MULTICASTES1C_vS1D_EENS_8epilogue10collective6detail29Sm90TmaWarpSpecializedAdapterINS1H_15DefaultEpilogueISJ_SK_SK_NS1G_6thread17LinearCombinationISJ_Li1EffLNS1L_9ScaleType4KindE0ELNS_15FloatRoundStyleE2ESJ_EENS1_15EpilogueDefaultEEEEEvvEEEEvNT_6ParamsE)
	.align		4
        /*000c*/ 	.word	index@(__assertfail)
	.align		4
        /*0010*/ 	.word	0x00000000
	.align		4
        /*0014*/ 	.word	0xfffffffe
	.align		4
        /*0018*/ 	.word	0x00000000
	.align		4
        /*001c*/ 	.word	0xfffffffd
	.align		4
        /*0020*/ 	.word	0x00000000
	.align		4
        /*0024*/ 	.word	0xfffffffc


//--------------------- .nv.constant4             --------------------------
	.section	.nv.constant4,"a",@progbits
	.align	8
	.align		8
.nv.constant4:
        /*0000*/ 	.dword	__assertfail
	.align		8
        /*0008*/ 	.dword	__unnamed_1
	.align		8
        /*0010*/ 	.dword	_ZN39_INTERNAL_f55137d7_4_k_cu_a41632a8_37424cuda3std3__45__cpo5beginE
	.align		8
        /*0018*/ 	.dword	_ZN39_INTERNAL_f55137d7_4_k_cu_a41632a8_37424cuda3std3__45__cpo3endE
	.align		8
        /*0020*/ 	.dword	_ZN39_INTERNAL_f55137d7_4_k_cu_a41632a8_37424cuda3std3__45__cpo6cbeginE
	.align		8
        /*0028*/ 	.dword	_ZN39_INTERNAL_f55137d7_4_k_cu_a41632a8_37424cuda3std3__45__cpo4cendE
	.align		8
        /*0030*/ 	.dword	_ZN39_INTERNAL_f55137d7_4_k_cu_a41632a8_37424cuda3std3__441_GLOBAL__N__f55137d7_4_k_cu_a41632a8_37426ignoreE
	.align		8
        /*0038*/ 	.dword	_ZN39_INTERNAL_f55137d7_4_k_cu_a41632a8_37424cuda3std3__419piecewise_constructE
	.align		8
        /*0040*/ 	.dword	_ZN39_INTERNAL_f55137d7_4_k_cu_a41632a8_37424cuda3std3__48in_placeE
	.align		8
        /*0048*/ 	.dword	_ZN39_INTERNAL_f55137d7_4_k_cu_a41632a8_37424cuda3std6ranges3__45__cpo4swapE
	.align		8
        /*0050*/ 	.dword	_ZN39_INTERNAL_f55137d7_4_k_cu_a41632a8_37424cuda3std6ranges3__45__cpo9iter_moveE
	.align		8
        /*0058*/ 	.dword	_ZN39_INTERNAL_f55137d7_4_k_cu_a41632a8_37424cute7productE
	.align		8
        /*0060*/ 	.dword	_ZN39_INTERNAL_f55137d7_4_k_cu_a41632a8_37424cute1_E
	.align		8
        /*0068*/ 	.dword	$str$22
	.align		8
        /*0070*/ 	.dword	$str$23


//--------------------- .text._ZN7cutlass13device_kernelINS_4gemm6kernel13GemmUniversalIN4cute5tupleIJiiiiEEENS1_10collective13CollectiveMmaINS1_34MainloopSm90TmaGmmaWarpSpecializedILi4ENS5_IJNS4_1CILi2EEENSA_ILi1EEESC_EEENS1_32KernelTmaWarpSpecializedPingpongEEENS5_IJNSA_ILi64EEESG_NSA_ILi32EEEEEENS_10bfloat16_tENS5_IJlSC_lEEESJ_SK_NS4_8TiledMMAINS4_8MMA_AtomIJNS4_4SM904GMMA27MMA_64x64x16_F32BF16BF16_SSILNSO_5MajorE0ELSQ_0ELNSO_7ScaleInE1ELSR_1EEEEEENS4_6LayoutINS5_IJSC_SC_SC_EEENS5_IJNSA_ILi0EEESW_SW_EEEEENS5_IJNS4_10UnderscoreESZ_SZ_EEEEENS4_13SM90_TMA_LOADENS4_14ComposedLayoutINS4_7SwizzleILi2ELi4ELi3EEENS4_18smem_ptr_flag_bitsILi16EEENSU_INS5_IJNSA_ILi8EEESH_EEENS5_IJSH_SC_EEEEEEEvNS4_8identityENS4_23SM90_TMA_LOAD_MULTICASTES1C_vS1D_EENS_8epilogue10collective6detail29Sm90TmaWarpSpecializedAdapterINS1H_15DefaultEpilogueISJ_SK_SK_NS1G_6thread17LinearCombinationISJ_Li1EffLNS1L_9ScaleType4KindE0ELNS_15FloatRoundStyleE2ESJ_EENS1_15EpilogueDefaultEEEEEvvEEEEvNT_6ParamsE --------------------------
	.section	.text._ZN7cutlass13device_kernelINS_4gemm6kernel13GemmUniversalIN4cute5tupleIJiiiiEEENS1_10collective13CollectiveMmaINS1_34MainloopSm90TmaGmmaWarpSpecializedILi4ENS5_IJNS4_1CILi2EEENSA_ILi1EEESC_EEENS1_32KernelTmaWarpSpecializedPingpongEEENS5_IJNSA_ILi64EEESG_NSA_ILi32EEEEEENS_10bfloat16_tENS5_IJlSC_lEEESJ_SK_NS4_8TiledMMAINS4_8MMA_AtomIJNS4_4SM904GMMA27MMA_64x64x16_F32BF16BF16_SSILNSO_5MajorE0ELSQ_0ELNSO_7ScaleInE1ELSR_1EEEEEENS4_6LayoutINS5_IJSC_SC_SC_EEENS5_IJNSA_ILi0EEESW_SW_EEEEENS5_IJNS4_10UnderscoreESZ_SZ_EEEEENS4_13SM90_TMA_LOADENS4_14ComposedLayoutINS4_7SwizzleILi2ELi4ELi3EEENS4_18smem_ptr_flag_bitsILi16EEENSU_INS5_IJNSA_ILi8EEESH_EEENS5_IJSH_SC_EEEEEEEvNS4_8identityENS4_23SM90_TMA_LOAD_MULTICASTES1C_vS1D_EENS_8epilogue10collective6detail29Sm90TmaWarpSpecializedAdapterINS1H_15DefaultEpilogueISJ_SK_SK_NS1G_6thread17LinearCombinationISJ_Li1EffLNS1L_9ScaleType4KindE0ELNS_15FloatRoundStyleE2ESJ_EENS1_15EpilogueDefaultEEEEEvvEEEEvNT_6ParamsE,"ax",@progbits
	.align	128
.text._ZN7cutlass13device_kernelINS_4gemm6kernel13GemmUniversalIN4cute5tupleIJiiiiEEENS1_10collective13CollectiveMmaINS1_34MainloopSm90TmaGmmaWarpSpecializedILi4ENS5_IJNS4_1CILi2EEENSA_ILi1EEESC_EEENS1_32KernelTmaWarpSpecializedPingpongEEENS5_IJNSA_ILi64EEESG_NSA_ILi32EEEEEENS_10bfloat16_tENS5_IJlSC_lEEESJ_SK_NS4_8TiledMMAINS4_8MMA_AtomIJNS4_4SM904GMMA27MMA_64x64x16_F32BF16BF16_SSILNSO_5MajorE0ELSQ_0ELNSO_7ScaleInE1ELSR_1EEEEEENS4_6LayoutINS5_IJSC_SC_SC_EEENS5_IJNSA_ILi0EEESW_SW_EEEEENS5_IJNS4_10UnderscoreESZ_SZ_EEEEENS4_13SM90_TMA_LOADENS4_14ComposedLayoutINS4_7SwizzleILi2ELi4ELi3EEENS4_18smem_ptr_flag_bitsILi16EEENSU_INS5_IJNSA_ILi8EEESH_EEENS5_IJSH_SC_EEEEEEEvNS4_8identityENS4_23SM90_TMA_LOAD_MULTICASTES1C_vS1D_EENS_8epilogue10collective6detail29Sm90TmaWarpSpecializedAdapterINS1H_15DefaultEpilogueISJ_SK_SK_NS1G_6thread17LinearCombinationISJ_Li1EffLNS1L_9ScaleType4KindE0ELNS_15FloatRoundStyleE2ESJ_EENS1_15EpilogueDefaultEEEEEvvEEEEvNT_6ParamsE:
        .type           _ZN7cutlass13device_kernelINS_4gemm6kernel13GemmUniversalIN4cute5tupleIJiiiiEEENS1_10collective13CollectiveMmaINS1_34MainloopSm90TmaGmmaWarpSpecializedILi4ENS5_IJNS4_1CILi2EEENSA_ILi1EEESC_EEENS1_32KernelTmaWarpSpecializedPingpongEEENS5_IJNSA_ILi64EEESG_NSA_ILi32EEEEEENS_10bfloat16_tENS5_IJlSC_lEEESJ_SK_NS4_8TiledMMAINS4_8MMA_AtomIJNS4_4SM904GMMA27MMA_64x64x16_F32BF16BF16_SSILNSO_5MajorE0ELSQ_0ELNSO_7ScaleInE1ELSR_1EEEEEENS4_6LayoutINS5_IJSC_SC_SC_EEENS5_IJNSA_ILi0EEESW_SW_EEEEENS5_IJNS4_10UnderscoreESZ_SZ_EEEEENS4_13SM90_TMA_LOADENS4_14ComposedLayoutINS4_7SwizzleILi2ELi4ELi3EEENS4_18smem_ptr_flag_bitsILi16EEENSU_INS5_IJNSA_ILi8EEESH_EEENS5_IJSH_SC_EEEEEEEvNS4_8identityENS4_23SM90_TMA_LOAD_MULTICASTES1C_vS1D_EENS_8epilogue10collective6detail29Sm90TmaWarpSpecializedAdapterINS1H_15DefaultEpilogueISJ_SK_SK_NS1G_6thread17LinearCombinationISJ_Li1EffLNS1L_9ScaleType4KindE0ELNS_15FloatRoundStyleE2ESJ_EENS1_15EpilogueDefaultEEEEEvvEEEEvNT_6ParamsE,@function
        .size           _ZN7cutlass13device_kernelINS_4gemm6kernel13GemmUniversalIN4cute5tupleIJiiiiEEENS1_10collective13CollectiveMmaINS1_34MainloopSm90TmaGmmaWarpSpecializedILi4ENS5_IJNS4_1CILi2EEENSA_ILi1EEESC_EEENS1_32KernelTmaWarpSpecializedPingpongEEENS5_IJNSA_ILi64EEESG_NSA_ILi32EEEEEENS_10bfloat16_tENS5_IJlSC_lEEESJ_SK_NS4_8TiledMMAINS4_8MMA_AtomIJNS4_4SM904GMMA27MMA_64x64x16_F32BF16BF16_SSILNSO_5MajorE0ELSQ_0ELNSO_7ScaleInE1ELSR_1EEEEEENS4_6LayoutINS5_IJSC_SC_SC_EEENS5_IJNSA_ILi0EEESW_SW_EEEEENS5_IJNS4_10UnderscoreESZ_SZ_EEEEENS4_13SM90_TMA_LOADENS4_14ComposedLayoutINS4_7SwizzleILi2ELi4ELi3EEENS4_18smem_ptr_flag_bitsILi16EEENSU_INS5_IJNSA_ILi8EEESH_EEENS5_IJSH_SC_EEEEEEEvNS4_8identityENS4_23SM90_TMA_LOAD_MULTICASTES1C_vS1D_EENS_8epilogue10collective6detail29Sm90TmaWarpSpecializedAdapterINS1H_15DefaultEpilogueISJ_SK_SK_NS1G_6thread17LinearCombinationISJ_Li1EffLNS1L_9ScaleType4KindE0ELNS_15FloatRoundStyleE2ESJ_EENS1_15EpilogueDefaultEEEEEvvEEEEvNT_6ParamsE,(.L_x_136 - _ZN7cutlass13device_kernelINS_4gemm6kernel13GemmUniversalIN4cute5tupleIJiiiiEEENS1_10collective13CollectiveMmaINS1_34MainloopSm90TmaGmmaWarpSpecializedILi4ENS5_IJNS4_1CILi2EEENSA_ILi1EEESC_EEENS1_32KernelTmaWarpSpecializedPingpongEEENS5_IJNSA_ILi64EEESG_NSA_ILi32EEEEEENS_10bfloat16_tENS5_IJlSC_lEEESJ_SK_NS4_8TiledMMAINS4_8MMA_AtomIJNS4_4SM904GMMA27MMA_64x64x16_F32BF16BF16_SSILNSO_5MajorE0ELSQ_0ELNSO_7ScaleInE1ELSR_1EEEEEENS4_6LayoutINS5_IJSC_SC_SC_EEENS5_IJNSA_ILi0EEESW_SW_EEEEENS5_IJNS4_10UnderscoreESZ_SZ_EEEEENS4_13SM90_TMA_LOADENS4_14ComposedLayoutINS4_7SwizzleILi2ELi4ELi3EEENS4_18smem_ptr_flag_bitsILi16EEENSU_INS5_IJNSA_ILi8EEESH_EEENS5_IJSH_SC_EEEEEEEvNS4_8identityENS4_23SM90_TMA_LOAD_MULTICASTES1C_vS1D_EENS_8epilogue10collective6detail29Sm90TmaWarpSpecializedAdapterINS1H_15DefaultEpilogueISJ_SK_SK_NS1G_6thread17LinearCombinationISJ_Li1EffLNS1L_9ScaleType4KindE0ELNS_15FloatRoundStyleE2ESJ_EENS1_15EpilogueDefaultEEEEEvvEEEEvNT_6ParamsE)
        .other          _ZN7cutlass13device_kernelINS_4gemm6kernel13GemmUniversalIN4cute5tupleIJiiiiEEENS1_10collective13CollectiveMmaINS1_34MainloopSm90TmaGmmaWarpSpecializedILi4ENS5_IJNS4_1CILi2EEENSA_ILi1EEESC_EEENS1_32KernelTmaWarpSpecializedPingpongEEENS5_IJNSA_ILi64EEESG_NSA_ILi32EEEEEENS_10bfloat16_tENS5_IJlSC_lEEESJ_SK_NS4_8TiledMMAINS4_8MMA_AtomIJNS4_4SM904GMMA27MMA_64x64x16_F32BF16BF16_SSILNSO_5MajorE0ELSQ_0ELNSO_7ScaleInE1ELSR_1EEEEEENS4_6LayoutINS5_IJSC_SC_SC_EEENS5_IJNSA_ILi0EEESW_SW_EEEEENS5_IJNS4_10UnderscoreESZ_SZ_EEEEENS4_13SM90_TMA_LOADENS4_14ComposedLayoutINS4_7SwizzleILi2ELi4ELi3EEENS4_18smem_ptr_flag_bitsILi16EEENSU_INS5_IJNSA_ILi8EEESH_EEENS5_IJSH_SC_EEEEEEEvNS4_8identityENS4_23SM90_TMA_LOAD_MULTICASTES1C_vS1D_EENS_8epilogue10collective6detail29Sm90TmaWarpSpecializedAdapterINS1H_15DefaultEpilogueISJ_SK_SK_NS1G_6thread17LinearCombinationISJ_Li1EffLNS1L_9ScaleType4KindE0ELNS_15FloatRoundStyleE2ESJ_EENS1_15EpilogueDefaultEEEEEvvEEEEvNT_6ParamsE,@"STO_CUDA_ENTRY STV_DEFAULT"
_ZN7cutlass13device_kernelINS_4gemm6kernel13GemmUniversalIN4cute5tupleIJiiiiEEENS1_10collective13CollectiveMmaINS1_34MainloopSm90TmaGmmaWarpSpecializedILi4ENS5_IJNS4_1CILi2EEENSA_ILi1EEESC_EEENS1_32KernelTmaWarpSpecializedPingpongEEENS5_IJNSA_ILi64EEESG_NSA_ILi32EEEEEENS_10bfloat16_tENS5_IJlSC_lEEESJ_SK_NS4_8TiledMMAINS4_8MMA_AtomIJNS4_4SM904GMMA27MMA_64x64x16_F32BF16BF16_SSILNSO_5MajorE0ELSQ_0ELNSO_7ScaleInE1ELSR_1EEEEEENS4_6LayoutINS5_IJSC_SC_SC_EEENS5_IJNSA_ILi0EEESW_SW_EEEEENS5_IJNS4_10UnderscoreESZ_SZ_EEEEENS4_13SM90_TMA_LOADENS4_14ComposedLayoutINS4_7SwizzleILi2ELi4ELi3EEENS4_18smem_ptr_flag_bitsILi16EEENSU_INS5_IJNSA_ILi8EEESH_EEENS5_IJSH_SC_EEEEEEEvNS4_8identityENS4_23SM90_TMA_LOAD_MULTICASTES1C_vS1D_EENS_8epilogue10collective6detail29Sm90TmaWarpSpecializedAdapterINS1H_15DefaultEpilogueISJ_SK_SK_NS1G_6thread17LinearCombinationISJ_Li1EffLNS1L_9ScaleType4KindE0ELNS_15FloatRoundStyleE2ESJ_EENS1_15EpilogueDefaultEEEEEvvEEEEvNT_6ParamsE:
[----:B------:R-:W0:Y:S01]  /*0000*/  LDC R1, c[0x0][0x28] ;  /* 0x00000a00ff017b82 */ /* 0x000e220000000800 */
[----:B------:R-:W1:Y:S01]  /*0010*/  S2R R3, SR_TID.X ;  /* 0x0000000000037919 */ /* 0x000e620000002100 */
[----:B------:R-:W-:Y:S01]  /*0020*/  ELECT P0, URZ, PT ;  /* 0x00000000003f782f */ /* 0x000fe20003800000 */
[----:B------:R-:W-:Y:S01]  /*0030*/  BSSY B0, `(.L_x_0) ;  /* 0x0000014000007945 */ /* 0x000fe20003800000 */
[--C-:B-1----:R-:W-:Y:S02]  /*0040*/  SHF.R.U32.HI R0, RZ, 0x5, R3.reuse ;  /* 0x00000005ff007819 */ /* 0x102fe40000011603 */
[----:B------:R-:W-:-:S03]  /*0050*/  SHF.R.U32.HI R5, RZ, 0x7, R3 ;  /* 0x00000007ff057819 */ /* 0x000fc60000011603 */
[----:B------:R-:W1:Y:S02]  /*0060*/  SHFL.IDX PT, R2, R0, RZ, 0x1f ;  /* 0x00001fff00027589 */ /* 0x000e6400000e0000 */
[----:B-1----:R-:W-:Y:S02]  /*0070*/  R2UR UR6, R2 ;  /* 0x00000000020672ca */ /* 0x002fe400000e0000 */
[----:B------:R1:W2:Y:S11]  /*0080*/  SHFL.IDX PT, R2, R5, RZ, 0x1f ;  /* 0x00001fff05027589 */ /* 0x0002b600000e0000 */
[----:B------:R-:W-:-:S02]  /*0090*/  USHF.R.S32.HI UR4, URZ, 0x1f, UR6 ;  /* 0x0000001f3f047899 */ /* 0x000fc40008011406 */
[----:B------:R-:W-:Y:S02]  /*00a0*/  ISETP.NE.OR P0, PT, RZ, UR6, !P0 ;  /* 0x00000006ff007c0c */ /* 0x000fe4000c705670 */
[----:B------:R-:W-:-:S04]  /*00b0*/  ULEA.HI UR4, UR4, UR6, URZ, 0x2 ;  /* 0x0000000604047291 */ /* 0x000fc8000f8f103f */
[----:B------:R-:W-:-:S04]  /*00c0*/  ULOP3.LUT UR4, UR4, 0xfffffffc, URZ, 0xc0, !UPT ;  /* 0xfffffffc04047892 */ /* 0x000fc8000f8ec03f */
[----:B------:R-:W-:-:S03]  /*00d0*/  UIADD3 UR6, UR6, -UR4, URZ ;  /* 0x8000000406067290 */ /* 0x000fc6000fffe03f */
[----:B012---:R-:W-:Y:S09]  /*00e0*/  @P0 BRA `(.L_x_1) ;  /* 0x0000000000200947 */ /* 0x007ff20003800000 */
[----:B------:R-:W-:Y:S02]  /*00f0*/  ULDC.64 UR4, c[0x0][0x198] ;  /* 0x0000660000047ab9 */ /* 0x000fe40000000a00 */
[----:B------:R-:W-:Y:S02]  /*0100*/  UIADD3 UR8, UP0, UR4, 0xf0, URZ ;  /* 0x000000f004087890 */ /* 0x000fe4000ff1e03f */
[----:B------:R-:W-:Y:S02]  /*0110*/  UIADD3 UR4, UP1, UR4, 0x1f0, URZ ;  /* 0x000001f004047890 */ /* 0x000fe4000ff3e03f */
[----:B------:R-:W-:Y:S02]  /*0120*/  UIADD3.X UR9, URZ, UR5, URZ, UP0, !UPT ;  /* 0x000000053f097290 */ /* 0x000fe400087fe43f */
[----:B------:R-:W-:-:S07]  /*0130*/  UIADD3.X UR5, URZ, UR5, URZ, UP1, !UPT ;  /* 0x000000053f057290 */ /* 0x000fce0008ffe43f */
[----:B------:R0:W-:Y:S02]  /*0140*/  UTMACCTL.PF [UR8] ;  /* 0x00000000080079b9 */ /* 0x0001e40008040000 */
[----:B------:R0:W-:Y:S02]  /*0150*/  UTMACCTL.PF [UR4] ;  /* 0x00000000040079b9 */ /* 0x0001e40008040000 */
[----:B0-----:R-:W-:Y:S01]  /*0160*/  NOP ;  /* 0x0000000000007918 */ /* 0x001fe20000000000 */
.L_x_1:
[----:B------:R-:W-:Y:S05]  /*0170*/  BSYNC B0 ;  /* 0x0000000000007941 */ /* 0x000fea0003800000 */
.L_x_0:
[----:B------:R-:W0:Y:S01]  /*0180*/  SHFL.IDX PT, R6, R0, RZ, 0x1f ;  /* 0x00001fff00067589 */ /* 0x000e2200000e0000 */
[----:B------:R-:W-:Y:S01]  /*0190*/  R2UR UR19, R2 ;  /* 0x00000000021372ca */ /* 0x000fe200000e0000 */
[----:B------:R-:W-:-:S04]  /*01a0*/  UISETP.NE.AND UP0, UPT, UR6, 0x3, UPT ;  /* 0x000000030600788c */ /* 0x000fc8000bf05270 */
[----:B------:R-:W-:-:S08]  /*01b0*/  UISETP.EQ.OR UP0, UPT, UR6, URZ, !UP0 ;  /* 0x0000003f0600728c */ /* 0x000fd0000c702670 */
[----:B------:R-:W-:Y:S02]  /*01c0*/  UIADD3 UR14, UR19, -0x1, URZ ;  /* 0xffffffff130e7890 */ /* 0x000fe4000fffe03f */
[----:B------:R-:W-:Y:S02]  /*01d0*/  UISETP.EQ.AND UP0, UPT, UR19, URZ, UP0 ;  /* 0x0000003f1300728c */ /* 0x000fe40008702270 */
[----:B------:R-:W-:Y:S02]  /*01e0*/  UISETP.GE.U32.AND UP1, UPT, UR14, 0x2, UPT ;  /* 0x000000020e00788c */ /* 0x000fe4000bf26070 */
[----:B------:R-:W-:Y:S01]  /*01f0*/  USEL UR36, URZ, 0x1, !UP0 ;  /* 0x000000013f247887 */ /* 0x000fe2000c000000 */
[----:B0-----:R-:W-:-:S03]  /*0200*/  ISETP.NE.AND P0, PT, R6, RZ, PT ;  /* 0x000000ff0600720c */ /* 0x001fc60003f05270 */
[----:B------:R-:W-:-:S10]  /*0210*/  USEL UR36, UR36, 0x2, UP1 ;  /* 0x0000000224247887 */ /* 0x000fd40008800000 */
[----:B------:R-:W-:Y:S05]  /*0220*/  @P0 BRA `(.L_x_2) ;  /* 0x0000000000580947 */ /* 0x000fea0003800000 */
[----:B------:R-:W0:Y:S01]  /*0230*/  S2UR UR7, SR_CgaCtaId ;  /* 0x00000000000779c3 */ /* 0x000e220000008800 */
[----:B------:R-:W-:Y:S01]  /*0240*/  UMOV UR4, 0x400 ;  /* 0x0000040000047882 */ /* 0x000fe20000000000 */
[----:B------:R-:W-:Y:S01]  /*0250*/  UMOV UR5, 0x1 ;  /* 0x0000000100057882 */ /* 0x000fe20000000000 */
[----:B------:R-:W-:Y:S01]  /*0260*/  UMOV UR8, 0x2 ;  /* 0x0000000200087882 */ /* 0x000fe20000000000 */
[----:B------:R-:W-:Y:S01]  /*0270*/  ELECT P0, URZ, PT ;  /* 0x00000000003f782f */ /* 0x000fe20003800000 */
[----:B------:R-:W-:-:S04]  /*0280*/  UIADD3 UR8, -UR8, 0x100000, URZ ;  /* 0x0010000008087890 */ /* 0x000fc8000fffe13f */
[----:B------:R-:W-:Y:S02]  /*0290*/  USHF.L.U32 UR9, UR8, 0xb, URZ ;  /* 0x0000000b08097899 */ /* 0x000fe4000800063f */
[----:B------:R-:W-:Y:S02]  /*02a0*/  USHF.L.U32 UR8, UR8, 0x1, URZ ;  /* 0x0000000108087899 */ /* 0x000fe4000800063f */
[----:B0-----:R-:W-:Y:S02]  /*02b0*/  ULEA UR7, UR7, UR4, 0x18 ;  /* 0x0000000407077291 */ /* 0x001fe4000f8ec03f */
[----:B------:R-:W-:-:S04]  /*02c0*/  UIADD3 UR4, -UR5, 0x100000, URZ ;  /* 0x0010000005047890 */ /* 0x000fc8000fffe13f */
[----:B------:R-:W-:Y:S02]  /*02d0*/  USHF.L.U32 UR5, UR4, 0xb, URZ ;  /* 0x0000000b04057899 */ /* 0x000fe4000800063f */
[----:B------:R-:W-:Y:S01]  /*02e0*/  USHF.L.U32 UR4, UR4, 0x1, URZ ;  /* 0x0000000104047899 */ /* 0x000fe2000800063f */
[----:B------:R-:W0:Y:S11]  /*02f0*/  FENCE.VIEW.ASYNC.S ;  /* 0x00000000000073c6 */ /* 0x000e360000000000 */
[----:B0-----:R0:W1:Y:S01]  /*0300*/  SYNCS.EXCH.64 URZ, [UR7], UR4 ;  /* 0x00000004073f75b2 */ /* 0x0010620008000100 */
[----:B------:R0:W2:Y:S01]  /*0310*/  SYNCS.EXCH.64 URZ, [UR7+0x20], UR8 ;  /* 0x00002008073f75b2 */ /* 0x0000a20008000100 */
[----:B------:R0:W3:Y:S01]  /*0320*/  SYNCS.EXCH.64 URZ, [UR7+0x8], UR4 ;  /* 0x00000804073f75b2 */ /* 0x0000e20008000100 */
[----:B------:R0:W4:Y:S01]  /*0330*/  SYNCS.EXCH.64 URZ, [UR7+0x28], UR8 ;  /* 0x00002808073f75b2 */ /* 0x0001220008000100 */
[----:B------:R0:W0:Y:S01]  /*0340*/  SYNCS.EXCH.64 URZ, [UR7+0x10], UR4 ;  /* 0x00001004073f75b2 */ /* 0x0000220008000100 */
[----:B------:R0:W0:Y:S01]  /*0350*/  SYNCS.EXCH.64 URZ, [UR7+0x30], UR8 ;  /* 0x00003008073f75b2 */ /* 0x0000220008000100 */
[----:B------:R0:W0:Y:S01]  /*0360*/  SYNCS.EXCH.64 URZ, [UR7+0x18], UR4 ;  /* 0x00001804073f75b2 */ /* 0x0000220008000100 */
[----:B------:R0:W0:Y:S01]  /*0370*/  SYNCS.EXCH.64 URZ, [UR7+0x38], UR8 ;  /* 0x00003808073f75b2 */ /* 0x0000220008000100 */
[----:B------:R-:W-:Y:S01]  /*0380*/  NOP ;  /* 0x0000000000007918 */ /* 0x000fe20000000000 */
.L_x_2:
[----:B------:R-:W5:Y:S01]  /*0390*/  S2UR UR15, SR_CTAID.X ;  /* 0x00000000000f79c3 */ /* 0x000f620000002500 */
[----:B------:R-:W-:Y:S01]  /*03a0*/  SHF.R.S32.HI R2, RZ, 0x1f, R3 ;  /* 0x0000001fff027819 */ /* 0x000fe20000011403 */
[----:B------:R-:W1:Y:S01]  /*03b0*/  SHFL.IDX PT, R7, R0, RZ, 0x1f ;  /* 0x00001fff00077589 */ /* 0x000e6200000e0000 */
[----:B------:R-:W-:Y:S02]  /*03c0*/  ELECT P0, URZ, PT ;  /* 0x00000000003f782f */ /* 0x000fe40003800000 */
[----:B------:R-:W-:Y:S01]  /*03d0*/  SHF.R.S32.HI R11, RZ, 0x1f, R6 ;  /* 0x0000001fff0b7819 */ /* 0x000fe20000011406 */
[----:B0-----:R-:W-:Y:S01]  /*03e0*/  ULDC UR4, c[0x0][0x150] ;  /* 0x0000540000047ab9 */ /* 0x001fe20000000800 */
[----:B------:R-:W-:Y:S01]  /*03f0*/  LEA.HI R2, R2, R3, RZ, 0x7 ;  /* 0x0000000302027211 */ /* 0x000fe200078f38ff */
[----:B------:R-:W0:Y:S01]  /*0400*/  SHFL.IDX PT, R8, R0, RZ, 0x1f ;  /* 0x00001fff00087589 */ /* 0x000e2200000e0000 */
[----:B------:R-:W2:Y:S01]  /*0410*/  S2UR UR8, SR_CTAID.Y ;  /* 0x00000000000879c3 */ /* 0x000ea20000002600 */
[----:B------:R-:W-:-:S02]  /*0420*/  ELECT P1, URZ, PT ;  /* 0x00000000003f782f */ /* 0x000fc40003820000 */
[----:B------:R-:W-:Y:S01]  /*0430*/  LOP3.LUT R2, R2, 0xffffff80, RZ, 0xc0, !PT ;  /* 0xffffff8002027812 */ /* 0x000fe200078ec0ff */
[----:B------:R-:W-:Y:S01]  /*0440*/  ULDC UR7, c[0x0][0x144] ;  /* 0x0000510000077ab9 */ /* 0x000fe20000000800 */
[----:B------:R-:W-:Y:S01]  /*0450*/  LEA.HI R11, R11, R6, RZ, 0x2 ;  /* 0x000000060b0b7211 */ /* 0x000fe200078f10ff */
[----:B------:R-:W-:Y:S01]  /*0460*/  UMOV UR18, 0x80 ;  /* 0x0000008000127882 */ /* 0x000fe20000000000 */
[----:B------:R-:W-:Y:S01]  /*0470*/  NOP ;  /* 0x0000000000007918 */ /* 0x000fe20000000000 */
[----:B------:R-:W-:Y:S01]  /*0480*/  IMAD.IADD R4, R3, 0x1, -R2 ;  /* 0x0000000103047824 */ /* 0x000fe200078e0a02 */
[----:B------:R-:W-:Y:S01]  /*0490*/  LOP3.LUT R11, R11, 0x3ffffffc, RZ, 0xc0, !PT ;  /* 0x3ffffffc0b0b7812 */ /* 0x000fe200078ec0ff */
[----:B------:R-:W-:Y:S01]  /*04a0*/  NOP ;  /* 0x0000000000007918 */ /* 0x000fe20000000000 */
[----:B------:R-:W-:Y:S01]  /*04b0*/  ULDC UR17, c[0x0][0x148] ;  /* 0x0000520000117ab9 */ /* 0x000fe20000000800 */
[----:B------:R-:W-:Y:S01]  /*04c0*/  IMAD.MOV.U32 R23, RZ, RZ, 0x1 ;  /* 0x00000001ff177424 */ /* 0x000fe200078e00ff */
[----:B------:R-:W-:Y:S01]  /*04d0*/  SHF.R.S32.HI R9, RZ, 0x1f, R4 ;  /* 0x0000001fff097819 */ /* 0x000fe20000011404 */
[----:B------:R-:W-:Y:S01]  /*04e0*/  IMAD.IADD R11, R6, 0x1, -R11 ;  /* 0x00000001060b7824 */ /* 0x000fe200078e0a0b */
[----:B------:R-:W3:Y:S01]  /*04f0*/  SHFL.IDX PT, R5, R5, RZ, 0x1f ;  /* 0x00001fff05057589 */ /* 0x000ee200000e0000 */
[----:B------:R-:W-:-:S02]  /*0500*/  ISETP.NE.AND P2, PT, RZ, UR19, PT ;  /* 0x00000013ff007c0c */ /* 0x000fc4000bf45270 */
[----:B-----5:R-:W-:Y:S02]  /*0510*/  I2FP.F32.U32 R10, UR15 ;  /* 0x0000000f000a7c45 */ /* 0x020fe40008201000 */
[----:B------:R-:W-:Y:S02]  /*0520*/  LEA.HI R2, R9, R4, RZ, 0x3 ;  /* 0x0000000409027211 */ /* 0x000fe400078f18ff */
[----:B-1----:R-:W-:Y:S01]  /*0530*/  ISETP.NE.OR P0, PT, R7, RZ, !P0 ;  /* 0x000000ff0700720c */ /* 0x002fe20004705670 */
[----:B------:R-:W-:Y:S01]  /*0540*/  FMUL R10, R10, UR4 ;  /* 0x000000040a0a7c20 */ /* 0x000fe20008400000 */
[--C-:B------:R-:W-:Y:S01]  /*0550*/  SHF.R.S32.HI R7, RZ, 0x3, R2.reuse ;  /* 0x00000003ff077819 */ /* 0x100fe20000011402 */
[----:B------:R-:W-:Y:S01]  /*0560*/  ULDC UR4, c[0x0][0x154] ;  /* 0x0000550000047ab9 */ /* 0x000fe20000000800 */
[----:B------:R-:W-:Y:S02]  /*0570*/  SHF.R.S32.HI R2, RZ, 0x1f, R2 ;  /* 0x0000001fff027819 */ /* 0x000fe40000011402 */
[----:B0-----:R-:W-:Y:S01]  /*0580*/  ISETP.NE.OR P1, PT, R8, RZ, !P1 ;  /* 0x000000ff0800720c */ /* 0x001fe20004f25670 */
[----:B------:R-:W0:Y:S01]  /*0590*/  F2I.U32.TRUNC.NTZ R10, R10 ;  /* 0x0000000a000a7305 */ /* 0x000e22000020f000 */
[----:B------:R-:W-:-:S02]  /*05a0*/  LEA.HI R2, R2, R7, RZ, 0x2 ;  /* 0x0000000702027211 */ /* 0x000fc400078f10ff */
[----:B--2---:R-:W-:Y:S02]  /*05b0*/  I2FP.F32.U32 R0, UR8 ;  /* 0x0000000800007c45 */ /* 0x004fe40008201000 */
[----:B------:R-:W-:Y:S01]  /*05c0*/  LOP3.LUT R2, R2, 0xfffffffc, RZ, 0xc0, !PT ;  /* 0xfffffffc02027812 */ /* 0x000fe200078ec0ff */
[----:B------:R-:W-:Y:S02]  /*05d0*/  VOTEU.ALL UP0, P0 ;  /* 0x00000000003f7886 */ /* 0x000fe40000000000 */
[----:B------:R-:W-:Y:S02]  /*05e0*/  FMUL R6, R0, UR4 ;  /* 0x0000000400067c20 */ /* 0x000fe40008400000 */
[----:B------:R-:W-:Y:S01]  /*05f0*/  IMAD.IADD R2, R7, 0x1, -R2 ;  /* 0x0000000107027824 */ /* 0x000fe200078e0a02 */
[----:B------:R-:W1:Y:S01]  /*0600*/  @!UP0 S2UR UR11, SR_CgaCtaId ;  /* 0x00000000000b89c3 */ /* 0x000e620000008800 */
[----:B------:R-:W-:Y:S01]  /*0610*/  VOTEU.ALL UP1, P1 ;  /* 0x00000000003f7886 */ /* 0x000fe20000820000 */
[----:B------:R-:W-:Y:S01]  /*0620*/  @!UP0 UMOV UR10, 0x400 ;  /* 0x00000400000a8882 */ /* 0x000fe20000000000 */
[----:B------:R-:W-:Y:S01]  /*0630*/  IMAD R2, R11, 0x4, R2 ;  /* 0x000000040b027824 */ /* 0x000fe200078e0202 */
[----:B0-----:R-:W-:Y:S01]  /*0640*/  R2UR UR4, R10 ;  /* 0x000000000a0472ca */ /* 0x001fe200000e0000 */
[----:B------:R-:W0:Y:S01]  /*0650*/  F2I.U32.TRUNC.NTZ R6, R6 ;  /* 0x0000000600067305 */ /* 0x000e22000020f000 */
[----:B------:R-:W-:Y:S01]  /*0660*/  @!UP1 UMOV UR13, 0x400 ;  /* 0x00000400000d9882 */ /* 0x000fe20000000000 */
[C---:B------:R-:W-:Y:S01]  /*0670*/  IMAD.SHL.U32 R7, R2.reuse, 0x4, RZ ;  /* 0x0000000402077824 */ /* 0x040fe200078e00ff */
[----:B------:R-:W-:Y:S01]  /*0680*/  LEA.HI R0, R2, R2, RZ, 0x1 ;  /* 0x0000000202007211 */ /* 0x000fe200078f08ff */
[----:B------:R-:W2:Y:S01]  /*0690*/  @!UP1 S2UR UR16, SR_CgaCtaId ;  /* 0x00000000001099c3 */ /* 0x000ea20000008800 */
[----:B------:R-:W-:Y:S01]  /*06a0*/  VOTEU.ALL UP2, P1 ;  /* 0x00000000003f7886 */ /* 0x000fe20000840000 */
[----:B------:R-:W-:Y:S01]  /*06b0*/  VOTEU.ALL UP3, P1 ;  /* 0x00000000003f7886 */ /* 0x000fe20000860000 */
[----:B------:R-:W-:Y:S01]  /*06c0*/  LOP3.LUT R11, R0, 0xfffffffe, RZ, 0xc0, !PT ;  /* 0xfffffffe000b7812 */ /* 0x000fe200078ec0ff */
[----:B------:R-:W-:Y:S01]  /*06d0*/  VOTEU.ALL UP4, P1 ;  /* 0x00000000003f7886 */ /* 0x000fe20000880000 */
[----:B------:R-:W-:Y:S01]  /*06e0*/  LOP3.LUT R22, R2, 0xc, R7, 0x78, !PT ;  /* 0x0000000c02167812 */ /* 0x000fe200078e7807 */
[----:B------:R-:W-:-:S02]  /*06f0*/  VOTEU.ALL UP5, P1 ;  /* 0x00000000003f7886 */ /* 0x000fc400008a0000 */
[----:B------:R-:W-:Y:S01]  /*0700*/  IMAD.IADD R11, R2, 0x1, -R11 ;  /* 0x00000001020b7824 */ /* 0x000fe200078e0a0b */
[----:B------:R-:W-:Y:S01]  /*0710*/  UIADD3 UR4, -UR4, URZ, URZ ;  /* 0x0000003f04047290 */ /* 0x000fe2000fffe13f */
[----:B------:R-:W5:Y:S01]  /*0720*/  LDC R2, c[0x0][0x140] ;  /* 0x00005000ff027b82 */ /* 0x000f620000000800 */
[----:B0-----:R-:W-:Y:S02]  /*0730*/  R2UR UR9, R6 ;  /* 0x00000000060972ca */ /* 0x001fe400000e0000 */
[----:B------:R-:W-:Y:S02]  /*0740*/  UIMAD UR7, UR7, UR4, UR15 ;  /* 0x00000004070772a4 */ /* 0x000fe4000f8e020f */
[----:B-1----:R-:W-:Y:S01]  /*0750*/  @!UP0 ULEA UR12, UR11, UR10, 0x18 ;  /* 0x0000000a0b0c8291 */ /* 0x002fe2000f8ec03f */
[----:B------:R-:W-:Y:S01]  /*0760*/  UMOV UR4, 0x20 ;  /* 0x0000002000047882 */ /* 0x000fe20000000000 */
[----:B------:R-:W-:-:S04]  /*0770*/  @!UP1 UIADD3 UR10, -UR18, 0x100000, URZ ;  /* 0x00100000120a9890 */ /* 0x000fc8000fffe13f */
[----:B------:R-:W-:Y:S02]  /*0780*/  @!UP1 USHF.L.U32 UR11, UR10, 0xb, URZ ;  /* 0x0000000b0a0b9899 */ /* 0x000fe4000800063f */
[----:B------:R-:W-:Y:S01]  /*0790*/  @!UP1 USHF.L.U32 UR10, UR10, 0x1, URZ ;  /* 0x000000010a0a9899 */ /* 0x000fe2000800063f */
[----:B------:R-:W-:Y:S01]  /*07a0*/  ISETP.NE.AND P3, PT, R11, UR7, PT ;  /* 0x000000070b007c0c */ /* 0x000fe2000bf65270 */
[----:B------:R-:W-:-:S04]  /*07b0*/  @!UP0 UIADD3 UR4, -UR4, 0x100000, URZ ;  /* 0x0010000004048890 */ /* 0x000fc8000fffe13f */
[----:B------:R-:W-:Y:S02]  /*07c0*/  @!UP0 USHF.L.U32 UR5, UR4, 0xb, URZ ;  /* 0x0000000b04058899 */ /* 0x000fe4000800063f */
[----:B------:R-:W-:Y:S01]  /*07d0*/  @!UP0 USHF.L.U32 UR4, UR4, 0x1, URZ ;  /* 0x0000000104048899 */ /* 0x000fe2000800063f */
[----:B------:R-:W-:Y:S01]  /*07e0*/  VOTEU.ALL UP0, P0 ;  /* 0x00000000003f7886 */ /* 0x000fe20000000000 */
[----:B--2---:R-:W-:Y:S01]  /*07f0*/  @!UP1 ULEA UR13, UR16, UR13, 0x18 ;  /* 0x0000000d100d9291 */ /* 0x004fe2000f8ec03f */
[----:B------:R-:W-:Y:S01]  /*0800*/  VOTEU.ALL UP1, P0 ;  /* 0x00000000003f7886 */ /* 0x000fe20000020000 */
[----:B------:R-:W-:Y:S01]  /*0810*/  UIADD3 UR9, -UR9, URZ, URZ ;  /* 0x0000003f09097290 */ /* 0x000fe2000fffe13f */
[----:B------:R-:W-:Y:S01]  /*0820*/  LOP3.LUT P0, RZ, R4, 0x7, RZ, 0xc0, !PT ;  /* 0x0000000704ff7812 */ /* 0x000fe2000780c0ff */
[----:B------:R-:W0:Y:S06]  /*0830*/  FENCE.VIEW.ASYNC.S ;  /* 0x00000000000073c6 */ /* 0x000e2c0000000000 */
[----:B0-----:R-:W0:Y:S01]  /*0840*/  @!UP0 SYNCS.EXCH.64 URZ, [UR12+0x70], UR4 ;  /* 0x000070040c3f85b2 */ /* 0x001e220008000100 */
[----:B------:R-:W-:-:S02]  /*0850*/  @P3 LEA.HI R0, R22, R22, RZ, 0x1 ;  /* 0x0000001616003211 */ /* 0x000fc400078f08ff */
[----:B-----5:R-:W-:Y:S02]  /*0860*/  ISETP.EQ.U32.AND P1, PT, R2, 0x1, PT ;  /* 0x000000010200780c */ /* 0x020fe40003f22070 */
[----:B------:R-:W-:Y:S02]  /*0870*/  @P3 SHF.R.S32.HI R0, RZ, 0x1, R0 ;  /* 0x00000001ff003819 */ /* 0x000fe40000011400 */
[----:B------:R-:W-:Y:S01]  /*0880*/  ISETP.LT.U32.AND P0, PT, R22, 0x2, !P0 ;  /* 0x000000021600780c */ /* 0x000fe20004701070 */
[----:B------:R1:W2:Y:S01]  /*0890*/  @!UP1 SYNCS.EXCH.64 URZ, [UR12+0x78], UR4 ;  /* 0x000078040c3f95b2 */ /* 0x0002a20008000100 */
[----:B------:R-:W-:Y:S01]  /*08a0*/  NOP ;  /* 0x0000000000007918 */ /* 0x000fe20000000000 */
[----:B-1----:R-:W-:Y:S01]  /*08b0*/  UIMAD UR4, UR17, UR9, UR8 ;  /* 0x00000009110472a4 */ /* 0x002fe2000f8e0208 */
[----:B------:R1:W0:Y:S05]  /*08c0*/  @!UP2 SYNCS.EXCH.64 URZ, [UR13+0x50], UR10 ;  /* 0x0000500a0d3fa5b2 */ /* 0x00022a0008000100 */
[----:B------:R-:W-:-:S02]  /*08d0*/  @P3 ISETP.NE.AND P4, PT, R0, UR4, PT ;  /* 0x0000000400003c0c */ /* 0x000fc4000bf85270 */
[----:B------:R-:W-:Y:S02]  /*08e0*/  SEL R0, RZ, 0x1, !P0 ;  /* 0x00000001ff007807 */ /* 0x000fe40004000000 */
[----:B------:R-:W-:-:S04]  /*08f0*/  @P3 SEL R23, RZ, 0x1, P4 ;  /* 0x00000001ff173807 */ /* 0x000fc80002000000 */
[----:B------:R-:W-:Y:S01]  /*0900*/  LOP3.LUT R23, R23, R0, RZ, 0xc0, !PT ;  /* 0x0000000017177212 */ /* 0x000fe200078ec0ff */
[----:B------:R1:W0:Y:S01]  /*0910*/  @!UP3 SYNCS.EXCH.64 URZ, [UR13+0x58], UR10 ;  /* 0x0000580a0d3fb5b2 */ /* 0x0002220008000100 */
[----:B------:R1:W0:Y:S01]  /*0920*/  @!UP4 SYNCS.EXCH.64 URZ, [UR13+0x60], UR10 ;  /* 0x0000600a0d3fc5b2 */ /* 0x0002220008000100 */
[----:B------:R1:W0:Y:S01]  /*0930*/  @!UP5 SYNCS.EXCH.64 URZ, [UR13+0x68], UR10 ;  /* 0x0000680a0d3fd5b2 */ /* 0x0002220008000100 */
[----:B------:R-:W-:Y:S01]  /*0940*/  NOP ;  /* 0x0000000000007918 */ /* 0x000fe20000000000 */
[----:B-1-3--:R-:W-:Y:S05]  /*0950*/  @!P1 BRA `(.L_x_3) ;  /* 0x0000000000089947 */ /* 0x00afea0003800000 */
[----:B0-2-4-:R-:W-:Y:S01]  /*0960*/  UCGABAR_ARV ;  /* 0x00000000000079c7 */ /* 0x015fe20008000000 */
[----:B------:R-:W-:Y:S05]  /*0970*/  BRA `(.L_x_4) ;  /* 0x0000000000047947 */ /* 0x000fea0003800000 */
.L_x_3:
[----:B0-2-4-:R-:W-:Y:S01]  /*0980*/  NOP ;  /* 0x0000000000007918 */ /* 0x015fe20000000000 */
.L_x_4:
[----:B------:R-:W-:Y:S01]  /*0990*/  ULDC.64 UR4, c[0x0][0x598] ;  /* 0x0001660000047ab9 */ /* 0x000fe20000000a00 */
[----:B------:R-:W-:Y:S01]  /*09a0*/  ULDC.64 UR52, c[0x0][0x208] ;  /* 0x0000820000347ab9 */ /* 0x000fe20000000a00 */
[----:B------:R-:W-:-:S04]  /*09b0*/  ISETP.NE.U32.AND P0, PT, RZ, UR4, PT ;  /* 0x00000004ff007c0c */ /* 0x000fc8000bf05070 */
[----:B------:R-:W-:-:S13]  /*09c0*/  ISETP.NE.AND.EX P0, PT, RZ, UR5, PT, P0 ;  /* 0x00000005ff007c0c */ /* 0x000fda000bf05300 */
[----:B------:R-:W-:Y:S05]  /*09d0*/  @!P0 BRA `(.L_x_5) ;  /* 0x00000000001c8947 */ /* 0x000fea0003800000 */
[----:B------:R-:W0:Y:S02]  /*09e0*/  LDC.64 R6, c[0x0][0x598] ;  /* 0x00016600ff067b82 */ /* 0x000e240000000a00 */
[----:B0-----:R-:W2:Y:S02]  /*09f0*/  LDG.E.64 R6, desc[UR52][R6.64] ;  /* 0x0000003406067981 */ /* 0x001ea4000c1e1b00 */
[----:B--2---:R-:W-:-:S04]  /*0a00*/  ISETP.NE.U32.AND P0, PT, R6, RZ, PT ;  /* 0x000000ff0600720c */ /* 0x004fc80003f05070 */
[----:B------:R-:W-:-:S13]  /*0a10*/  ISETP.NE.AND.EX P0, PT, R7, RZ, PT, P0 ;  /* 0x000000ff0700720c */ /* 0x000fda0003f05300 */
[----:B------:R-:W-:Y:S05]  /*0a20*/  @!P0 BRA `(.L_x_5) ;  /* 0x0000000000088947 */ /* 0x000fea0003800000 */
[----:B------:R0:W5:Y:S01]  /*0a30*/  LD.E R56, desc[UR52][R6.64] ;  /* 0x0000003406387980 */ /* 0x000162000c101900 */
[----:B------:R-:W-:Y:S05]  /*0a40*/  BRA `(.L_x_6) ;  /* 0x0000000000247947 */ /* 0x000fea0003800000 */
.L_x_5:
[----:B------:R-:W-:Y:S02]  /*0a50*/  ULDC.64 UR4, c[0x0][0x588] ;  /* 0x0001620000047ab9 */ /* 0x000fe40000000a00 */
[----:B------:R-:W-:-:S04]  /*0a60*/  ISETP.NE.U32.AND P0, PT, RZ, UR4, PT ;  /* 0x00000004ff007c0c */ /* 0x000fc8000bf05070 */
[----:B------:R-:W-:-:S13]  /*0a70*/  ISETP.NE.AND.EX P0, PT, RZ, UR5, PT, P0 ;  /* 0x00000005ff007c0c */ /* 0x000fda000bf05300 */
[----:B------:R-:W-:Y:S05]  /*0a80*/  @!P0 BRA `(.L_x_7) ;  /* 0x00000000000c8947 */ /* 0x000fea0003800000 */
[----:B------:R-:W0:Y:S02]  /*0a90*/  LDC.64 R56, c[0x0][0x588] ;  /* 0x00016200ff387b82 */ /* 0x000e240000000a00 */
[----:B0-----:R1:W5:Y:S01]  /*0aa0*/  LDG.E R56, desc[UR52][R56.64] ;  /* 0x0000003438387981 */ /* 0x001362000c1e1900 */
[----:B------:R-:W-:Y:S05]  /*0ab0*/  BRA `(.L_x_6) ;  /* 0x0000000000087947 */ /* 0x000fea0003800000 */
.L_x_7:
[----:B------:R-:W-:Y:S02]  /*0ac0*/  ULDC UR4, c[0x0][0x580] ;  /* 0x0001600000047ab9 */ /* 0x000fe40000000800 */
[----:B------:R-:W-:-:S07]  /*0ad0*/  IMAD.U32 R56, RZ, RZ, UR4 ;  /* 0x00000004ff387e24 */ /* 0x000fce000f8e00ff */
.L_x_6:
[----:B------:R-:W-:Y:S02]  /*0ae0*/  ULDC.64 UR4, c[0x0][0x5a0] ;  /* 0x0001680000047ab9 */ /* 0x000fe40000000a00 */
[----:B------:R-:W-:-:S04]  /*0af0*/  ISETP.NE.U32.AND P0, PT, RZ, UR4, PT ;  /* 0x00000004ff007c0c */ /* 0x000fc8000bf05070 */
[----:B------:R-:W-:-:S13]  /*0b00*/  ISETP.NE.AND.EX P0, PT, RZ, UR5, PT, P0 ;  /* 0x00000005ff007c0c */ /* 0x000fda000bf05300 */
[----:B------:R-:W-:Y:S05]  /*0b10*/  @!P0 BRA `(.L_x_8) ;  /* 0x00000000001c8947 */ /* 0x000fea0003800000 */
[----:B0-----:R-:W0:Y:S02]  /*0b20*/  LDC.64 R6, c[0x0][0x5a0] ;  /* 0x00016800ff067b82 */ /* 0x001e240000000a00 */
[----:B0-----:R-:W2:Y:S02]  /*0b30*/  LDG.E.64 R6, desc[UR52][R6.64] ;  /* 0x0000003406067981 */ /* 0x001ea4000c1e1b00 */
[----:B--2---:R-:W-:-:S04]  /*0b40*/  ISETP.NE.U32.AND P0, PT, R6, RZ, PT ;  /* 0x000000ff0600720c */ /* 0x004fc80003f05070 */
[----:B------:R-:W-:-:S13]  /*0b50*/  ISETP.NE.AND.EX P0, PT, R7, RZ, PT, P0 ;  /* 0x000000ff0700720c */ /* 0x000fda0003f05300 */
[----:B------:R-:W-:Y:S05]  /*0b60*/  @!P0 BRA `(.L_x_8) ;  /* 0x0000000000088947 */ /* 0x000fea0003800000 */
[----:B-1----:R0:W5:Y:S01]  /*0b70*/  LD.E R57, desc[UR52][R6.64] ;  /* 0x0000003406397980 */ /* 0x002162000c101900 */
[----:B------:R-:W-:Y:S05]  /*0b80*/  BRA `(.L_x_9) ;  /* 0x0000000000247947 */ /* 0x000fea0003800000 */
.L_x_8:
[----:B------:R-:W-:Y:S02]  /*0b90*/  ULDC.64 UR4, c[0x0][0x590] ;  /* 0x0001640000047ab9 */ /* 0x000fe40000000a00 */
[----:B------:R-:W-:-:S04]  /*0ba0*/  ISETP.NE.U32.AND P0, PT, RZ, UR4, PT ;  /* 0x00000004ff007c0c */ /* 0x000fc8000bf05070 */
[----:B------:R-:W-:-:S13]  /*0bb0*/  ISETP.NE.AND.EX P0, PT, RZ, UR5, PT, P0 ;  /* 0x00000005ff007c0c */ /* 0x000fda000bf05300 */
[----:B------:R-:W-:Y:S05]  /*0bc0*/  @!P0 BRA `(.L_x_10) ;  /* 0x00000000000c8947 */ /* 0x000fea0003800000 */
[----:B0-----:R-:W1:Y:S02]  /*0bd0*/  LDC.64 R6, c[0x0][0x590] ;  /* 0x00016400ff067b82 */ /* 0x001e640000000a00 */
[----:B-1----:R1:W5:Y:S01]  /*0be0*/  LDG.E R57, desc[UR52][R6.64] ;  /* 0x0000003406397981 */ /* 0x002362000c1e1900 */
[----:B------:R-:W-:Y:S05]  /*0bf0*/  BRA `(.L_x_9) ;  /* 0x0000000000087947 */ /* 0x000fea0003800000 */
.L_x_10:
[----:B------:R-:W-:Y:S02]  /*0c00*/  ULDC UR4, c[0x0][0x584] ;  /* 0x0001610000047ab9 */ /* 0x000fe40000000800 */
[----:B-1----:R-:W-:-:S07]  /*0c10*/  IMAD.U32 R57, RZ, RZ, UR4 ;  /* 0x00000004ff397e24 */ /* 0x002fce000f8e00ff */
.L_x_9:
[----:B------:R-:W-:Y:S01]  /*0c20*/  ULDC UR4, c[0x0][0x65c] ;  /* 0x0001970000047ab9 */ /* 0x000fe20000000800 */
[----:B01----:R-:W0:Y:S01]  /*0c30*/  LDC.64 R6, c[0x0][0x650] ;  /* 0x00019400ff067b82 */ /* 0x003e220000000a00 */
[----:B------:R-:W-:Y:S01]  /*0c40*/  UISETP.NE.AND UP2, UPT, UR4, 0x1, UPT ;  /* 0x000000010400788c */ /* 0x000fe2000bf45270 */
[----:B------:R-:W-:Y:S01]  /*0c50*/  IMAD.MOV.U32 R18, RZ, RZ, -0x1 ;  /* 0xffffffffff127424 */ /* 0x000fe200078e00ff */
[----:B------:R-:W-:Y:S01]  /*0c60*/  UISETP.NE.AND UP0, UPT, UR19, 0x2, UPT ;  /* 0x000000021300788c */ /* 0x000fe2000bf05270 */
[----:B------:R-:W-:Y:S01]  /*0c70*/  IMAD.MOV.U32 R2, RZ, RZ, -0x1 ;  /* 0xffffffffff027424 */ /* 0x000fe200078e00ff */
[----:B------:R-:W-:Y:S01]  /*0c80*/  UP2UR UR38, UPR, URZ, 0x4 ;  /* 0x000000043f267883 */ /* 0x000fe20008000000 */
[----:B------:R-:W-:-:S06]  /*0c90*/  IMAD.MOV.U32 R19, RZ, RZ, -0x1 ;  /* 0xffffffffff137424 */ /* 0x000fcc00078e00ff */
[----:B------:R-:W-:Y:S01]  /*0ca0*/  @UP2 ULDC UR12, c[0x0][0x10] ;  /* 0x00000400000c2ab9 */ /* 0x000fe20000000800 */
[----:B------:R-:W-:Y:S01]  /*0cb0*/  @UP2 UMOV UR4, UR8 ;  /* 0x0000000800042c82 */ /* 0x000fe20008000000 */
[----:B------:R-:W-:Y:S01]  /*0cc0*/  @UP2 UMOV UR5, URZ ;  /* 0x0000003f00052c82 */ /* 0x000fe20008000000 */
[----:B------:R-:W-:Y:S01]  /*0cd0*/  @!UP2 ULDC UR16, c[0x0][0xc] ;  /* 0x000003000010aab9 */ /* 0x000fe20000000800 */
[----:B------:R-:W-:Y:S01]  /*0ce0*/  @UP2 UIMAD.WIDE.U32 UR12, UR15, UR12, UR4 ;  /* 0x0000000c0f0c22a5 */ /* 0x000fe2000f8e0004 */
[----:B------:R-:W-:Y:S02]  /*0cf0*/  ULDC UR10, c[0x0][0xc] ;  /* 0x00000300000a7ab9 */ /* 0x000fe40000000800 */
[----:B------:R-:W-:Y:S01]  /*0d00*/  @UP2 UMOV UR4, URZ ;  /* 0x0000003f00042c82 */ /* 0x000fe20008000000 */
[----:B------:R-:W-:Y:S01]  /*0d10*/  UMOV UR5, URZ ;  /* 0x0000003f00057c82 */ /* 0x000fe20008000000 */
[----:B------:R-:W-:Y:S01]  /*0d20*/  @UP2 UIADD3 UR18, UR13, UR4, URZ ;  /* 0x000000040d122290 */ /* 0x000fe2000fffe03f */
[----:B------:R-:W-:-:S02]  /*0d30*/  ULDC UR11, c[0x0][0x10] ;  /* 0x00000400000b7ab9 */ /* 0x000fc40000000800 */
[----:B------:R-:W-:Y:S01]  /*0d40*/  UMOV UR4, UR15 ;  /* 0x0000000f00047c82 */ /* 0x000fe20008000000 */
[----:B------:R-:W-:Y:S02]  /*0d50*/  UIMAD.WIDE.U32 UR10, UR10, UR11, URZ ;  /* 0x0000000b0a0a72a5 */ /* 0x000fe4000f8e003f */
[----:B------:R-:W-:Y:S01]  /*0d60*/  @!UP2 UIMAD.WIDE.U32 UR4, UR8, UR16, UR4 ;  /* 0x000000100804a2a5 */ /* 0x000fe2000f8e0004 */
[----:B------:R-:W-:Y:S02]  /*0d70*/  ULDC UR13, c[0x0][0x14] ;  /* 0x00000500000d7ab9 */ /* 0x000fe40000000800 */
[----:B------:R-:W-:Y:S02]  /*0d80*/  UIMAD.WIDE.U32 UR50, UR10, UR13, URZ ;  /* 0x0000000d0a3272a5 */ /* 0x000fe4000f8e003f */
[----:B------:R-:W-:Y:S02]  /*0d90*/  UIMAD UR37, UR11, UR13, URZ ;  /* 0x0000000d0b2572a4 */ /* 0x000fe4000f8e023f */
[----:B------:R-:W-:Y:S01]  /*0da0*/  @!UP2 UMOV UR12, UR4 ;  /* 0x00000004000cac82 */ /* 0x000fe20008000000 */
[----:B------:R-:W-:Y:S01]  /*0db0*/  @!UP2 UMOV UR18, UR5 ;  /* 0x000000050012ac82 */ /* 0x000fe20008000000 */
[----:B------:R-:W-:-:S02]  /*0dc0*/  UIADD3 UR37, UR51, UR37, URZ ;  /* 0x0000002533257290 */ /* 0x000fc4000fffe03f */
[----:B------:R-:W-:-:S04]  /*0dd0*/  UIADD3 UR4, UP1, UR12, UR50, URZ ;  /* 0x000000320c047290 */ /* 0x000fc8000ff3e03f */
[----:B------:R-:W-:Y:S02]  /*0de0*/  UIADD3.X UR5, UR18, UR37, URZ, UP1, !UPT ;  /* 0x0000002512057290 */ /* 0x000fe40008ffe43f */
[----:B------:R-:W-:Y:S02]  /*0df0*/  USEL UR4, UR4, UR12, !UP0 ;  /* 0x0000000c04047287 */ /* 0x000fe4000c000000 */
[----:B------:R-:W-:-:S04]  /*0e00*/  USEL UR5, UR5, UR18, !UP0 ;  /* 0x0000001205057287 */ /* 0x000fc8000c000000 */
[----:B0-----:R-:W-:Y:S01]  /*0e10*/  ISETP.LE.U32.AND P0, PT, R6, UR4, PT ;  /* 0x0000000406007c0c */ /* 0x001fe2000bf03070 */
[----:B------:R-:W-:Y:S02]  /*0e20*/  IMAD.U32 R16, RZ, RZ, UR4 ;  /* 0x00000004ff107e24 */ /* 0x000fe4000f8e00ff */
[----:B------:R-:W-:Y:S02]  /*0e30*/  IMAD.U32 R0, RZ, RZ, UR5 ;  /* 0x00000005ff007e24 */ /* 0x000fe4000f8e00ff */
[----:B------:R-:W-:-:S03]  /*0e40*/  IMAD.U32 R17, RZ, RZ, UR5 ;  /* 0x00000005ff117e24 */ /* 0x000fc6000f8e00ff */
[----:B------:R-:W-:Y:S02]  /*0e50*/  ISETP.GE.U32.AND.EX P0, PT, R0, R7, PT, P0 ;  /* 0x000000070000720c */ /* 0x000fe40003f06100 */
[----:B------:R-:W-:-:S11]  /*0e60*/  PRMT R0, RZ, 0x7610, R0 ;  /* 0x00007610ff007816 */ /* 0x000fd60000000000 */
[----:B------:R-:W-:Y:S05]  /*0e70*/  @P0 BRA `(.L_x_11) ;  /* 0x0000000400500947 */ /* 0x000fea0003800000 */
[----:B------:R-:W-:Y:S01]  /*0e80*/  ULDC.64 UR18, c[0x0][0x628] ;  /* 0x00018a0000127ab9 */ /* 0x000fe20000000a00 */
[C---:B------:R-:W-:Y:S01]  /*0e90*/  R2UR UR20, R16.reuse ;  /* 0x00000000101472ca */ /* 0x040fe200000e0000 */
[----:B------:R-:W-:Y:S01]  /*0ea0*/  ULDC UR16, c[0x0][0x630] ;  /* 0x00018c0000107ab9 */ /* 0x000fe20000000800 */
[----:B------:R-:W-:Y:S02]  /*0eb0*/  ISETP.NE.U32.AND P0, PT, RZ, UR18, PT ;  /* 0x00000012ff007c0c */ /* 0x000fe4000bf05070 */
[----:B------:R-:W-:Y:S02]  /*0ec0*/  R2UR UR4, R16 ;  /* 0x00000000100472ca */ /* 0x000fe400000e0000 */
[----:B------:R-:W-:Y:S02]  /*0ed0*/  ISETP.NE.AND.EX P0, PT, RZ, UR19, PT, P0 ;  /* 0x00000013ff007c0c */ /* 0x000fe4000bf05300 */
[----:B------:R-:W-:-:S11]  /*0ee0*/  R2UR UR5, R17 ;  /* 0x00000000110572ca */ /* 0x000fd600000e0000 */
[----:B------:R-:W-:Y:S05]  /*0ef0*/  @!P0 BRA `(.L_x_12) ;  /* 0x0000000000308947 */ /* 0x000fea0003800000 */
[----:B------:R-:W-:Y:S01]  /*0f00*/  R2UR UR4, R16 ;  /* 0x00000000100472ca */ /* 0x000fe200000e0000 */
[----:B------:R-:W-:Y:S01]  /*0f10*/  ULDC UR12, c[0x0][0x634] ;  /* 0x00018d00000c7ab9 */ /* 0x000fe20000000800 */
[----:B------:R-:W-:-:S11]  /*0f20*/  R2UR UR15, R17 ;  /* 0x00000000110f72ca */ /* 0x000fd600000e0000 */
[----:B------:R-:W-:-:S04]  /*0f30*/  UIADD3 UR12, UP1, UR4, UR12, URZ ;  /* 0x0000000c040c7290 */ /* 0x000fc8000ff3e03f */
[----:B------:R-:W-:-:S04]  /*0f40*/  UIADD3.X UR15, URZ, UR15, URZ, UP1, !UPT ;  /* 0x0000000f3f0f7290 */ /* 0x000fc80008ffe43f */
[----:B------:R-:W-:-:S04]  /*0f50*/  UIMAD.WIDE.U32 UR4, UR15, UR18, URZ ;  /* 0x000000120f0472a5 */ /* 0x000fc8000f8e003f */
[----:B------:R-:W-:Y:S02]  /*0f60*/  UIMAD.WIDE.U32 UR10, UP1, UR12, UR19, UR4 ;  /* 0x000000130c0a72a5 */ /* 0x000fe4000f820004 */
[----:B------:R-:W-:Y:S02]  /*0f70*/  UIMAD.WIDE.U32 UR4, UR12, UR18, URZ ;  /* 0x000000120c0472a5 */ /* 0x000fe4000f8e003f */
[----:B------:R-:W-:Y:S02]  /*0f80*/  UIADD3.X UR13, URZ, URZ, URZ, UP1, !UPT ;  /* 0x0000003f3f0d7290 */ /* 0x000fe40008ffe43f */
[----:B------:R-:W-:Y:S01]  /*0f90*/  UIADD3 URZ, UP1, UR5, UR10, URZ ;  /* 0x0000000a053f7290 */ /* 0x000fe2000ff3e03f */
[----:B------:R-:W-:-:S03]  /*0fa0*/  UMOV UR12, UR11 ;  /* 0x0000000b000c7c82 */ /* 0x000fc60008000000 */
[----:B------:R-:W-:-:S12]  /*0fb0*/  UIMAD.WIDE.U32.X UR4, UR15, UR19, UR12, UP1 ;  /* 0x000000130f0472a5 */ /* 0x000fd800088e040c */
.L_x_12:
[----:B------:R-:W-:Y:S01]  /*0fc0*/  USHF.R.U64 UR4, UR4, UR16, UR5 ;  /* 0x0000001004047299 */ /* 0x000fe20008001205 */
[----:B------:R-:W-:Y:S01]  /*0fd0*/  R2UR UR11, R17 ;  /* 0x00000000110b72ca */ /* 0x000fe200000e0000 */
[----:B------:R-:W-:Y:S02]  /*0fe0*/  USHF.R.U32.HI UR5, URZ, UR16, UR5 ;  /* 0x000000103f057299 */ /* 0x000fe40008011605 */
[----:B------:R-:W-:Y:S01]  /*0ff0*/  UIADD3 UR12, UP1, URZ, -UR4, URZ ;  /* 0x800000043f0c7290 */ /* 0x000fe2000ff3e03f */
[----:B------:R-:W-:Y:S01]  /*1000*/  ULDC.64 UR18, c[0x0][0x620] ;  /* 0x0001880000127ab9 */ /* 0x000fe20000000a00 */
[----:B------:R-:W-:Y:S02]  /*1010*/  UISETP.NE.AND UP2, UPT, UR38, URZ, UPT ;  /* 0x0000003f2600728c */ /* 0x000fe4000bf45270 */
[----:B------:R-:W-:Y:S01]  /*1020*/  UIADD3.X UR5, URZ, ~UR5, URZ, UP1, !UPT ;  /* 0x800000053f057290 */ /* 0x000fe20008ffe43f */
[----:B------:R-:W-:Y:S01]  /*1030*/  UMOV UR10, UR20 ;  /* 0x00000014000a7c82 */ /* 0x000fe20008000000 */
[----:B------:R-:W-:-:S02]  /*1040*/  ULDC UR13, c[0x0][0x618] ;  /* 0x00018600000d7ab9 */ /* 0x000fc40000000800 */
[----:B------:R-:W-:Y:S02]  /*1050*/  UIMAD UR5, UR5, UR18, URZ ;  /* 0x00000012050572a4 */ /* 0x000fe4000f8e023f */
[----:B------:R-:W-:Y:S02]  /*1060*/  UIMAD.WIDE.U32 UR10, UR12, UR18, UR10 ;  /* 0x000000120c0a72a5 */ /* 0x000fe4000f8e000a */
[----:B------:R-:W-:Y:S02]  /*1070*/  UIMAD UR12, UR12, UR19, UR5 ;  /* 0x000000130c0c72a4 */ /* 0x000fe4000f8e0205 */
[----:B------:R-:W-:Y:S02]  /*1080*/  @UP2 UIMAD UR7, UR17, UR9, UR8 ;  /* 0x00000009110722a4 */ /* 0x000fe4000f8e0208 */
[----:B------:R-:W-:Y:S01]  /*1090*/  UIADD3 UR11, UR11, UR12, URZ ;  /* 0x0000000c0b0b7290 */ /* 0x000fe2000fffe03f */
[----:B------:R-:W-:Y:S01]  /*10a0*/  ULDC.64 UR8, c[0x0][0x640] ;  /* 0x0001900000087ab9 */ /* 0x000fe20000000a00 */
[----:B------:R-:W-:-:S02]  /*10b0*/  ULDC UR15, c[0x0][0x608] ;  /* 0x00018200000f7ab9 */ /* 0x000fc40000000800 */
[----:B------:R-:W-:Y:S01]  /*10c0*/  USHF.R.U64 UR20, UR10, UR13, UR11 ;  /* 0x0000000d0a147299 */ /* 0x000fe2000800120b */
[----:B------:R-:W-:Y:S01]  /*10d0*/  ISETP.NE.U32.AND P0, PT, RZ, UR8, PT ;  /* 0x00000008ff007c0c */ /* 0x000fe2000bf05070 */
[----:B------:R-:W-:Y:S01]  /*10e0*/  USHF.R.U32.HI UR11, URZ, UR13, UR11 ;  /* 0x0000000d3f0b7299 */ /* 0x000fe2000801160b */
[----:B------:R-:W-:Y:S02]  /*10f0*/  ULDC UR21, c[0x0][0x658] ;  /* 0x0001960000157ab9 */ /* 0x000fe40000000800 */
[----:B------:R-:W-:Y:S01]  /*1100*/  ISETP.NE.AND.EX P0, PT, RZ, UR9, PT, P0 ;  /* 0x00000009ff007c0c */ /* 0x000fe2000bf05300 */
[----:B------:R-:W-:Y:S02]  /*1110*/  USHF.R.U64 UR25, UR20, UR15, UR11 ;  /* 0x0000000f14197299 */ /* 0x000fe4000800120b */
[----:B------:R-:W-:Y:S01]  /*1120*/  USHF.R.U32.HI UR11, URZ, UR15, UR11 ;  /* 0x0000000f3f0b7299 */ /* 0x000fe2000801160b */
[----:B------:R-:W-:Y:S01]  /*1130*/  UMOV UR10, 0xffffffff ;  /* 0xffffffff000a7882 */ /* 0x000fe20000000000 */
[----:B------:R-:W-:Y:S01]  /*1140*/  ULDC UR5, c[0x0][0x600] ;  /* 0x0001800000057ab9 */ /* 0x000fe20000000800 */
[----:B------:R-:W-:-:S02]  /*1150*/  USHF.L.U32 UR10, UR10, UR21, URZ ;  /* 0x000000150a0a7299 */ /* 0x000fc4000800063f */
[----:B------:R-:W-:Y:S02]  /*1160*/  USHF.R.U64 UR26, UR25, UR21, UR11 ;  /* 0x00000015191a7299 */ /* 0x000fe4000800120b */
[----:B------:R-:W-:Y:S02]  /*1170*/  ULOP3.LUT UR15, URZ, UR10, URZ, 0x33, !UPT ;  /* 0x0000000a3f0f7292 */ /* 0x000fe4000f8e333f */
[----:B------:R-:W-:Y:S02]  /*1180*/  UIADD3 UR19, UR5, -0x1, URZ ;  /* 0xffffffff05137890 */ /* 0x000fe4000fffe03f */
[----:B------:R-:W-:Y:S01]  /*1190*/  USHF.R.U32.HI UR11, URZ, UR21, UR11 ;  /* 0x000000153f0b7299 */ /* 0x000fe2000801160b */
[----:B------:R-:W-:Y:S01]  /*11a0*/  ULDC UR22, c[0x0][0x648] ;  /* 0x0001920000167ab9 */ /* 0x000fe20000000800 */
[----:B------:R-:W-:Y:S01]  /*11b0*/  ULDC UR23, c[0x0][0x638] ;  /* 0x00018e0000177ab9 */ /* 0x000fe20000000800 */
[----:B------:R-:W-:Y:S01]  /*11c0*/  UMOV UR24, 0x1 ;  /* 0x0000000100187882 */ /* 0x000fe20000000000 */
[----:B------:R-:W-:Y:S01]  /*11d0*/  UMOV UR10, UR26 ;  /* 0x0000001a000a7c82 */ /* 0x000fe20008000000 */
[----:B------:R-:W-:Y:S07]  /*11e0*/  @!P0 BRA `(.L_x_13) ;  /* 0x0000000000308947 */ /* 0x000fee0003800000 */
[----:B------:R-:W-:Y:S02]  /*11f0*/  ULDC UR16, c[0x0][0x64c] ;  /* 0x0001930000107ab9 */ /* 0x000fe40000000800 */
        /* <DEDUP_REMOVED lines=8> */
[----:B------:R-:W-:-:S07]  /*1280*/  UIMAD.WIDE.U32.X UR8, UR18, UR9, UR16, UP1 ;  /* 0x00000009120872a5 */ /* 0x000fce00088e0410 */
[----:B------:R-:W-:Y:S01]  /*1290*/  UMOV UR10, UR8 ;  /* 0x00000008000a7c82 */ /* 0x000fe20008000000 */
[----:B------:R-:W-:-:S05]  /*12a0*/  UMOV UR11, UR9 ;  /* 0x00000009000b7c82 */ /* 0x000fca0008000000 */
.L_x_13:
[----:B------:R-:W-:Y:S01]  /*12b0*/  USHF.R.U64 UR9, UR10, UR22, UR11 ;  /* 0x000000160a097299 */ /* 0x000fe2000800120b */
[----:B------:R-:W-:Y:S01]  /*12c0*/  IMAD.MOV.U32 R0, RZ, RZ, 0x1 ;  /* 0x00000001ff007424 */ /* 0x000fe200078e00ff */
[----:B------:R-:W-:Y:S01]  /*12d0*/  USHF.L.U32 UR8, UR24, UR21, URZ ;  /* 0x0000001518087299 */ /* 0x000fe2000800063f */
[----:B------:R-:W-:Y:S01]  /*12e0*/  IMAD.U32 R19, RZ, RZ, UR4 ;  /* 0x00000004ff137e24 */ /* 0x000fe2000f8e00ff */
[----:B------:R-:W-:Y:S02]  /*12f0*/  ULOP3.LUT UR15, UR25, UR15, URZ, 0xc0, !UPT ;  /* 0x0000000f190f7292 */ /* 0x000fe4000f8ec03f */
[----:B------:R-:W-:Y:S02]  /*1300*/  UIADD3 UR10, -UR9, URZ, URZ ;  /* 0x0000003f090a7290 */ /* 0x000fe4000fffe13f */
[----:B------:R-:W-:Y:S02]  /*1310*/  UIMAD UR15, UR8, UR9, UR15 ;  /* 0x00000009080f72a4 */ /* 0x000fe4000f8e020f */
[----:B------:R-:W-:-:S02]  /*1320*/  ULOP3.LUT UR19, UR20, UR19, URZ, 0xc0, !UPT ;  /* 0x0000001314137292 */ /* 0x000fc4000f8ec03f */
[----:B------:R-:W-:Y:S01]  /*1330*/  UIMAD UR8, UR10, UR23, UR26 ;  /* 0x000000170a0872a4 */ /* 0x000fe2000f8e021a */
[----:B------:R-:W-:Y:S01]  /*1340*/  ULDC UR9, c[0x0][0x610] ;  /* 0x0001840000097ab9 */ /* 0x000fe20000000800 */
[----:B------:R-:W-:Y:S02]  /*1350*/  UISETP.NE.AND UP1, UPT, UR38, URZ, UPT ;  /* 0x0000003f2600728c */ /* 0x000fe4000bf25270 */
[----:B------:R-:W-:Y:S02]  /*1360*/  UIMAD UR7, UR15, UR9, UR7 ;  /* 0x000000090f0772a4 */ /* 0x000fe4000f8e0207 */
[----:B------:R-:W-:-:S04]  /*1370*/  UIMAD UR8, UR8, UR5, UR19 ;  /* 0x00000005080872a4 */ /* 0x000fc8000f8e0213 */
[----:B------:R-:W-:Y:S02]  /*1380*/  USEL UR5, UR8, UR7, !UP1 ;  /* 0x0000000708057287 */ /* 0x000fe4000c800000 */
[----:B------:R-:W-:-:S04]  /*1390*/  USEL UR7, UR7, UR8, !UP1 ;  /* 0x0000000807077287 */ /* 0x000fc8000c800000 */
[----:B------:R-:W-:Y:S02]  /*13a0*/  IMAD.U32 R2, RZ, RZ, UR5 ;  /* 0x00000005ff027e24 */ /* 0x000fe4000f8e00ff */
[----:B------:R-:W-:-:S07]  /*13b0*/  IMAD.U32 R18, RZ, RZ, UR7 ;  /* 0x00000007ff127e24 */ /* 0x000fce000f8e00ff */
.L_x_11:
[----:B------:R-:W-:Y:S05]  /*13c0*/  @!P1 BRA `(.L_x_14) ;  /* 0x00000000000c9947 */ /* 0x000fea0003800000 */
[----:B------:R-:W-:Y:S01]  /*13d0*/  UCGABAR_WAIT ;  /* 0x0000000000007dc7 */ /* 0x000fe20008000000 */
[----:B------:R-:W-:Y:S01]  /*13e0*/  CCTL.IVALL ;  /* 0x00000000ff00798f */ /* 0x000fe20002000000 */
[----:B------:R-:W-:Y:S05]  /*13f0*/  BRA `(.L_x_15) ;  /* 0x0000000000047947 */ /* 0x000fea0003800000 */
.L_x_14:
[----:B------:R-:W-:Y:S06]  /*1400*/  BAR.SYNC.DEFER_BLOCKING 0x0 ;  /* 0x0000000000007b1d */ /* 0x000fec0000010000 */
.L_x_15:
[----:B------:R-:W-:Y:S02]  /*1410*/  ULDC UR4, c[0x0][0x28c] ;  /* 0x0000a30000047ab9 */ /* 0x000fe40000000800 */
[----:B------:R-:W-:-:S04]  /*1420*/  UIADD3 UR4, UR4, 0x1f, URZ ;  /* 0x0000001f04047890 */ /* 0x000fc8000fffe03f */
[----:B------:R-:W-:-:S04]  /*1430*/  USHF.R.S32.HI UR5, URZ, 0x1f, UR4 ;  /* 0x0000001f3f057899 */ /* 0x000fc80008011404 */
[----:B------:R-:W-:-:S04]  /*1440*/  ULEA.HI UR5, UR5, UR4, URZ, 0x5 ;  /* 0x0000000405057291 */ /* 0x000fc8000f8f283f */
[----:B------:R-:W-:Y:S01]  /*1450*/  USHF.R.S32.HI UR39, URZ, 0x5, UR5 ;  /* 0x000000053f277899 */ /* 0x000fe20008011405 */
[----:B------:R-:W-:Y:S11]  /*1460*/  @!P2 BRA `(.L_x_16) ;  /* 0x0000003400fca947 */ /* 0x000ff60003800000 */
[----:B------:R-:W-:-:S06]  /*1470*/  UISETP.GT.U32.AND UP1, UPT, UR14, 0x1, UPT ;  /* 0x000000010e00788c */ /* 0x000fcc000bf24070 */
[----:B------:R-:W-:-:S13]  /*1480*/  PLOP3.LUT P0, PT, PT, PT, UP1, 0x80, 0x0 ;  /* 0x000000000000781c */ /* 0x000fda0003f0f018 */
[----:B------:R-:W-:Y:S05]  /*1490*/  @P0 EXIT ;  /* 0x000000000000094d */ /* 0x000fea0003800000 */
.L_x_17:
[----:B------:R-:W-:-:S08]  /*14a0*/  NOP ;  /* 0x0000000000007918 */ /* 0x000fd00000000000 */
[----:B------:R-:W0:Y:S02]  /*14b0*/  USETMAXREG.TRY_ALLOC.CTAPOOL UP1, 0xe8 ;  /* 0x000000e8000079c8 */ /* 0x000e240008020600 */
[----:B0-----:R-:W-:-:S13]  /*14c0*/  PLOP3.LUT P0, PT, PT, PT, UP1, 0x80, 0x0 ;  /* 0x000000000000781c */ /* 0x001fda0003f0f018 */
[----:B------:R-:W-:Y:S05]  /*14d0*/  @!P0 BRA `(.L_x_17) ;  /* 0xfffffffc00f08947 */ /* 0x000fea000383ffff */
[----:B------:R-:W-:-:S13]  /*14e0*/  LOP3.LUT P0, RZ, R0, 0xff, RZ, 0xc0, !PT ;  /* 0x000000ff00ff7812 */ /* 0x000fda000780c0ff */
[----:B------:R-:W-:Y:S05]  /*14f0*/  @!P0 EXIT ;  /* 0x000000000000894d */ /* 0x000fea0003800000 */
[----:B------:R-:W0:Y:S01]  /*1500*/  S2UR UR5, SR_CgaCtaId ;  /* 0x00000000000579c3 */ /* 0x000e220000008800 */
[----:B------:R-:W-:Y:S01]  /*1510*/  VIADD R5, R5, 0xffffffff ;  /* 0xffffffff05057836 */ /* 0x000fe20000000000 */
[CC--:B------:R-:W-:Y:S01]  /*1520*/  LEA.HI R0, R9.reuse, R4.reuse, RZ, 0x2 ;  /* 0x0000000409007211 */ /* 0x0c0fe200078f10ff */
[----:B------:R-:W-:Y:S01]  /*1530*/  USHF.R.U32.HI UR4, URZ, 0x2, UR39 ;  /* 0x000000023f047899 */ /* 0x000fe20008011627 */
[----:B------:R-:W-:Y:S01]  /*1540*/  LEA.HI R9, R9, R4, RZ, 0x5 ;  /* 0x0000000409097211 */ /* 0x000fe200078f28ff */
[----:B------:R-:W-:Y:S01]  /*1550*/  UMOV UR42, 0x400 ;  /* 0x00000400002a7882 */ /* 0x000fe20000000000 */
[----:B------:R-:W-:Y:S01]  /*1560*/  R2UR UR49, R5 ;  /* 0x00000000053172ca */ /* 0x000fe200000e0000 */
[----:B------:R-:W-:Y:S01]  /*1570*/  ULOP3.LUT UR43, UR39, 0x3, URZ, 0xc0, !UPT ;  /* 0x00000003272b7892 */ /* 0x000fe2000f8ec03f */
[--C-:B------:R-:W-:Y:S01]  /*1580*/  SHF.R.S32.HI R58, RZ, 0x2, R0.reuse ;  /* 0x00000002ff3a7819 */ /* 0x100fe20000011400 */
[----:B------:R-:W-:Y:S01]  /*1590*/  ULOP3.LUT UR4, UR4, 0x1, URZ, 0xc0, !UPT ;  /* 0x0000000104047892 */ /* 0x000fe2000f8ec03f */
[----:B------:R-:W-:Y:S01]  /*15a0*/  SHF.R.S32.HI R3, RZ, 0x1f, R0 ;  /* 0x0000001fff037819 */ /* 0x000fe20000011400 */
[----:B------:R-:W-:Y:S01]  /*15b0*/  USEL UR43, UR43, URZ, !UP0 ;  /* 0x0000003f2b2b7287 */ /* 0x000fe2000c000000 */
[----:B------:R-:W-:Y:S01]  /*15c0*/  SHF.R.S32.HI R9, RZ, 0x5, R9 ;  /* 0x00000005ff097819 */ /* 0x000fe20000011409 */
[----:B------:R-:W-:Y:S01]  /*15d0*/  UISETP.EQ.U32.AND UP0, UPT, UR4, 0x1, !UP0 ;  /* 0x000000010400788c */ /* 0x000fe2000c702070 */
[----:B------:R-:W-:Y:S01]  /*15e0*/  LEA.HI R3, R3, R58, RZ, 0x3 ;  /* 0x0000003a03037211 */ /* 0x000fe200078f18ff */
[----:B------:R-:W-:Y:S01]  /*15f0*/  UISETP.LT.AND UP1, UPT, UR39, 0x1, UPT ;  /* 0x000000012700788c */ /* 0x000fe2000bf21270 */
[----:B------:R-:W-:Y:S01]  /*1600*/  ISETP.NE.AND P0, PT, R5, RZ, PT ;  /* 0x000000ff0500720c */ /* 0x000fe20003f05270 */
[----:B------:R-:W-:Y:S01]  /*1610*/  ULDC UR6, c[0x0][0x284] ;  /* 0x0000a10000067ab9 */ /* 0x000fe20000000800 */
[----:B------:R-:W-:Y:S01]  /*1620*/  LOP3.LUT R3, R3, 0xfffffff8, RZ, 0xc0, !PT ;  /* 0xfffffff803037812 */ /* 0x000fe200078ec0ff */
[----:B------:R-:W-:Y:S01]  /*1630*/  USHF.L.U32 UR49, UR49, 0x3, URZ ;  /* 0x0000000331317899 */ /* 0x000fe2000800063f */
[----:B------:R-:W-:Y:S01]  /*1640*/  SEL R70, RZ, 0x1, P0 ;  /* 0x00000001ff467807 */ /* 0x000fe20000000000 */
[----:B------:R-:W-:-:S02]  /*1650*/  USEL UR45, UR39, 0x1, UP1 ;  /* 0x00000001272d7887 */ /* 0x000fc40008800000 */
[----:B------:R-:W-:Y:S01]  /*1660*/  IMAD.IADD R58, R58, 0x1, -R3 ;  /* 0x000000013a3a7824 */ /* 0x000fe200078e0a03 */
[----:B0-----:R-:W-:Y:S01]  /*1670*/  ULEA UR42, UR5, UR42, 0x18 ;  /* 0x0000002a052a7291 */ /* 0x001fe2000f8ec03f */
[----:B------:R-:W-:Y:S01]  /*1680*/  IMAD.U32 R62, RZ, RZ, UR49 ;  /* 0x00000031ff3e7e24 */ /* 0x000fe2000f8e00ff */
[----:B------:R-:W-:Y:S01]  /*1690*/  LOP3.LUT R3, R0, 0xfffffffc, RZ, 0xc0, !PT ;  /* 0xfffffffc00037812 */ /* 0x000fe200078ec0ff */
[C-C-:B------:R-:W-:Y:S01]  /*16a0*/  IMAD R65, R9.reuse, -0x10, -R58.reuse ;  /* 0xfffffff009417824 */ /* 0x140fe200078e0a3a */
[----:B------:R-:W-:Y:S01]  /*16b0*/  UIADD3 UR44, UR42, 0x50, URZ ;  /* 0x000000502a2c7890 */ /* 0x000fe2000fffe03f */
[--C-:B------:R-:W-:Y:S01]  /*16c0*/  SHF.R.S32.HI R59, RZ, 0x1f, R58.reuse ;  /* 0x0000001fff3b7819 */ /* 0x100fe2000001143a */
[----:B------:R-:W-:Y:S01]  /*16d0*/  UIADD3 UR4, UR42, 0x4180, URZ ;  /* 0x000041802a047890 */ /* 0x000fe2000fffe03f */
[----:B------:R-:W-:Y:S01]  /*16e0*/  LOP3.LUT R64, R62, 0x8, RZ, 0xc0, !PT ;  /* 0x000000083e407812 */ /* 0x000fe200078ec0ff */
[----:B------:R-:W-:Y:S01]  /*16f0*/  UIADD3 UR5, UR42, 0x180, URZ ;  /* 0x000001802a057890 */ /* 0x000fe2000fffe03f */
[----:B------:R-:W-:Y:S01]  /*1700*/  IMAD.IADD R60, R4, 0x1, -R3 ;  /* 0x00000001043c7824 */ /* 0x000fe200078e0a03 */
[----:B------:R-:W-:Y:S01]  /*1710*/  USHF.R.U32.HI UR4, URZ, 0x4, UR4 ;  /* 0x000000043f047899 */ /* 0x000fe20008011604 */
[----:B------:R-:W-:Y:S01]  /*1720*/  IMAD.U32 R61, RZ, RZ, UR44 ;  /* 0x0000002cff3d7e24 */ /* 0x000fe2000f8e00ff */
[----:B------:R-:W-:Y:S01]  /*1730*/  USHF.R.U32.HI UR5, URZ, 0x4, UR5 ;  /* 0x000000043f057899 */ /* 0x000fe20008011605 */
[----:B------:R-:W-:Y:S01]  /*1740*/  IMAD.WIDE R58, R9, 0x10, R58 ;  /* 0x00000010093a7825 */ /* 0x000fe200078e023a */
[----:B------:R-:W-:Y:S01]  /*1750*/  ULOP3.LUT UR4, UR4, 0x3fff, URZ, 0xc0, !UPT ;  /* 0x00003fff04047892 */ /* 0x000fe2000f8ec03f */
[----:B------:R-:W-:Y:S01]  /*1760*/  LOP3.LUT R62, R62, 0x8, RZ, 0xc, !PT ;  /* 0x000000083e3e7812 */ /* 0x000fe200078e0cff */
[----:B------:R-:W-:Y:S01]  /*1770*/  ULOP3.LUT UR5, UR5, 0x3fff, URZ, 0xc0, !UPT ;  /* 0x00003fff05057892 */ /* 0x000fe2000f8ec03f */
[----:B------:R-:W-:Y:S01]  /*1780*/  VIADD R63, R61, UR49 ;  /* 0x000000313d3f7c36 */ /* 0x000fe20008000000 */
[----:B------:R-:W-:Y:S01]  /*1790*/  LOP3.LUT R64, R64, 0x18, RZ, 0x3c, !PT ;  /* 0x0000001840407812 */ /* 0x000fe200078e3cff */
[----:B------:R-:W-:Y:S01]  /*17a0*/  VIADD R65, R65, UR6 ;  /* 0x0000000641417c36 */ /* 0x000fe20008000000 */
[----:B------:R-:W-:-:S02]  /*17b0*/  ULOP3.LUT UR40, UR36, 0x1, URZ, 0xfc, !UPT ;  /* 0x0000000124287892 */ /* 0x000fc4000f8efc3f */
[----:B------:R-:W-:Y:S02]  /*17c0*/  USHF.L.U32 UR41, UR39, 0x1, URZ ;  /* 0x0000000127297899 */ /* 0x000fe4000800063f */
[----:B------:R-:W-:Y:S02]  /*17d0*/  UIADD3 UR45, -UR45, UR39, URZ ;  /* 0x000000272d2d7290 */ /* 0x000fe4000fffe13f */
[----:B------:R-:W-:Y:S02]  /*17e0*/  USEL UR46, URZ, 0x1, !UP0 ;  /* 0x000000013f2e7887 */ /* 0x000fe4000c000000 */
[----:B------:R-:W-:Y:S02]  /*17f0*/  ULOP3.LUT UR47, UR4, 0x10000, URZ, 0xfc, !UPT ;  /* 0x00010000042f7892 */ /* 0x000fe4000f8efc3f */
[----:B------:R-:W-:-:S12]  /*1800*/  ULOP3.LUT UR48, UR5, 0x10000, URZ, 0xfc, !UPT ;  /* 0x0001000005307892 */ /* 0x000fd8000f8efc3f */
.L_x_101:
[----:B------:R-:W-:Y:S01]  /*1810*/  SHF.L.U32 R0, R70, 0x1f, RZ ;  /* 0x0000001f46007819 */ /* 0x000fe200000006ff */
[----:B------:R-:W-:Y:S02]  /*1820*/  ULDC UR4, c[0x0][0x28c] ;  /* 0x0000a30000047ab9 */ /* 0x000fe40000000800 */
[----:B------:R-:W-:Y:S01]  /*1830*/  ISETP.LT.AND P1, PT, RZ, UR4, PT ;  /* 0x00000004ff007c0c */ /* 0x000fe2000bf21270 */
[----:B------:R-:W0:Y:S02]  /*1840*/  SYNCS.PHASECHK.TRANS64.TRYWAIT P0, [R61+UR49], R0 ;  /* 0x000000003d0075a7 */ /* 0x000e240008000171 */
[----:B0-23--:R-:W-:Y:S10]  /*1850*/  @!P0 BRA `(.L_x_18) ;  /* 0x0000004400108947 */ /* 0x00dff40003800000 */
.L_x_123:
[----:B------:R-:W-:Y:S05]  /*1860*/  @P1 BRA `(.L_x_19) ;  /* 0x0000000000401947 */ /* 0x000fea0003800000 */
[----:B0-----:R-:W-:Y:S01]  /*1870*/  MOV R0, 0x0 ;  /* 0x0000000000007802 */ /* 0x001fe20000000f00 */
[----:B------:R-:W-:Y:S01]  /*1880*/  ULDC.64 UR4, c[0x4][0x68] ;  /* 0x01001a0000047ab9 */ /* 0x000fe20000000a00 */
[----:B------:R-:W-:Y:S01]  /*1890*/  ULDC.64 UR6, c[0x4][0x8] ;  /* 0x0100020000067ab9 */ /* 0x000fe20000000a00 */
[----:B------:R-:W-:Y:S01]  /*18a0*/  IMAD.U32 R4, RZ, RZ, UR4 ;  /* 0x00000004ff047e24 */ /* 0x000fe2000f8e00ff */
[----:B------:R0:W1:Y:S01]  /*18b0*/  LDC.64 R14, c[0x4][R0] ;  /* 0x01000000000e7b82 */ /* 0x0000620000000a00 */
[----:B------:R-:W-:Y:S01]  /*18c0*/  IMAD.U32 R5, RZ, RZ, UR5 ;  /* 0x00000005ff057e24 */ /* 0x000fe2000f8e00ff */
[----:B------:R-:W-:Y:S01]  /*18d0*/  ULDC.64 UR4, c[0x4][0x70] ;  /* 0x01001c0000047ab9 */ /* 0x000fe20000000a00 */
[----:B------:R-:W-:Y:S02]  /*18e0*/  IMAD.U32 R10, RZ, RZ, UR6 ;  /* 0x00000006ff0a7e24 */ /* 0x000fe4000f8e00ff */
[----:B------:R-:W-:Y:S02]  /*18f0*/  IMAD.U32 R6, RZ, RZ, UR4 ;  /* 0x00000004ff067e24 */ /* 0x000fe4000f8e00ff */
[----:B------:R-:W-:-:S02]  /*1900*/  IMAD.U32 R7, RZ, RZ, UR5 ;  /* 0x00000005ff077e24 */ /* 0x000fc4000f8e00ff */
[----:B------:R-:W-:Y:S02]  /*1910*/  IMAD.U32 R11, RZ, RZ, UR7 ;  /* 0x00000007ff0b7e24 */ /* 0x000fe4000f8e00ff */
[----:B------:R-:W-:Y:S02]  /*1920*/  IMAD.MOV.U32 R8, RZ, RZ, 0x1e1 ;  /* 0x000001e1ff087424 */ /* 0x000fe400078e00ff */
[----:B------:R-:W-:Y:S02]  /*1930*/  IMAD.MOV.U32 R12, RZ, RZ, 0x1 ;  /* 0x00000001ff0c7424 */ /* 0x000fe400078e00ff */
[----:B0-----:R-:W-:-:S07]  /*1940*/  IMAD.MOV.U32 R13, RZ, RZ, RZ ;  /* 0x000000ffff0d7224 */ /* 0x001fce00078e00ff */
[----:B------:R-:W-:-:S07]  /*1950*/  LEPC R20, `(.L_x_19) ;  /* 0x000000001014794e */ /* 0x000fce0000000000 */
[----:B-1---5:R-:W-:Y:S05]  /*1960*/  CALL.ABS.NOINC R14 ;  /* 0x000000000e007343 */ /* 0x022fea0003c00000 */
.L_x_19:
[----:B0-----:R-:W-:-:S05]  /*1970*/  IMAD.U32 R0, RZ, RZ, UR40 ;  /* 0x00000028ff007e24 */ /* 0x001fca000f8e00ff */
[----:B------:R-:W-:-:S13]  /*1980*/  ISETP.NE.AND P0, PT, R0, 0x3, PT ;  /* 0x000000030000780c */ /* 0x000fda0003f05270 */
[----:B------:R-:W-:Y:S05]  /*1990*/  @!P0 BRA `(.L_x_20) ;  /* 0x0000000000048947 */ /* 0x000fea0003800000 */
[----:B------:R-:W-:Y:S01]  /*19a0*/  BPT.TRAP 0x1 ;  /* 0x000000040000795c */ /* 0x000fe20000300000 */
.L_x_20:
[----:B------:R-:W-:Y:S02]  /*19b0*/  IMAD.U32 R3, RZ, RZ, UR43 ;  /* 0x0000002bff037e24 */ /* 0x000fe4000f8e00ff */
[----:B------:R-:W-:-:S03]  /*19c0*/  IMAD.U32 R0, RZ, RZ, UR46 ;  /* 0x0000002eff007e24 */ /* 0x000fc6000f8e00ff */
[----:B------:R-:W-:Y:S02]  /*19d0*/  LEA R3, R3, UR42, 0x3 ;  /* 0x0000002a03037c11 */ /* 0x000fe4000f8e18ff */
[----:B------:R-:W-:-:S04]  /*19e0*/  SHF.L.U32 R0, R0, 0x1f, RZ ;  /* 0x0000001f00007819 */ /* 0x000fc800000006ff */
[----:B------:R0:W1:Y:S01]  /*19f0*/  SYNCS.PHASECHK.TRANS64.TRYWAIT P1, [R3+URZ], R0 ;  /* 0x00000000030075a7 */ /* 0x000062000802017f */
[----:B------:R-:W-:Y:S05]  /*1a00*/  @!P0 BRA `(.L_x_21) ;  /* 0x0000000000048947 */ /* 0x000fea0003800000 */
[----:B------:R-:W-:Y:S01]  /*1a10*/  BPT.TRAP 0x1 ;  /* 0x000000040000795c */ /* 0x000fe20000300000 */
.L_x_21:
[----:B-1----:R-:W-:Y:S05]  /*1a20*/  @P1 BRA `(.L_x_22) ;  /* 0x0000000000081947 */ /* 0x002fea0003800000 */
[----:B------:R-:W1:Y:S02]  /*1a30*/  SYNCS.PHASECHK.TRANS64.TRYWAIT P1, [R3+URZ], R0 ;  /* 0x00000000030075a7 */ /* 0x000e64000802017f */
[----:B-1----:R-:W-:Y:S05]  /*1a40*/  @!P1 BRA `(.L_x_23) ;  /* 0x0000004000a89947 */ /* 0x002fea0003800000 */
.L_x_22:
[----:B------:R-:W-:Y:S05]  /*1a50*/  WARPSYNC.ALL ;  /* 0x0000000000007948 */ /* 0x000fea0003800000 */
[----:B------:R-:W-:Y:S01]  /*1a60*/  ULEA UR4, UR43, UR48, 0x8 ;  /* 0x000000302b047291 */ /* 0x000fe2000f8e403f */
[----:B------:R-:W-:Y:S01]  /*1a70*/  WARPGROUP.ARRIVE ;  /* 0x00000000000079c5 */ /* 0x000fe20000000000 */
[----:B------:R-:W-:Y:S01]  /*1a80*/  ULEA UR6, UR43, UR47, 0x8 ;  /* 0x0000002f2b067291 */ /* 0x000fe2000f8e403f */
[----:B01----:R-:W-:Y:S01]  /*1a90*/  IMAD.U32 R0, RZ, RZ, UR45 ;  /* 0x0000002dff007e24 */ /* 0x003fe2000f8e00ff */
[----:B------:R-:W-:Y:S01]  /*1aa0*/  UMOV UR5, 0x80000020 ;  /* 0x8000002000057882 */ /* 0x000fe20000000000 */
[----:B------:R-:W-:-:S03]  /*1ab0*/  UMOV UR7, 0x80000020 ;  /* 0x8000002000077882 */ /* 0x000fc60000000000 */
[----:B------:R-:W-:-:S03]  /*1ac0*/  ISETP.GE.AND P1, PT, R0, 0x1, PT ;  /* 0x000000010000780c */ /* 0x000fc60003f26270 */
[----:B------:R-:W-:Y:S01]  /*1ad0*/  HGMMA.64x64x16.F32.BF16 R24, gdesc[UR4], RZ, !UPT, gsb0 ;  /* 0x00e00000041879f0 */ /* 0x000fe2000c0018ff */
[----:B------:R-:W-:Y:S02]  /*1ae0*/  UIADD3 UR4, UR4, 0x2, URZ ;  /* 0x0000000204047890 */ /* 0x000fe4000fffe03f */
[----:B------:R-:W-:Y:S01]  /*1af0*/  UIADD3 UR6, UR6, 0x2, URZ ;  /* 0x0000000206067890 */ /* 0x000fe2000fffe03f */
[----:B------:R-:W-:Y:S01]  /*1b00*/  UMOV UR5, 0x80000020 ;  /* 0x8000002000057882 */ /* 0x000fe20000000000 */
[----:B------:R-:W-:Y:S01]  /*1b10*/  UMOV UR7, 0x80000020 ;  /* 0x8000002000077882 */ /* 0x000fe20000000000 */
[----:B------:R-:W-:Y:S02]  /*1b20*/  WARPGROUP.DEPBAR.LE gsb0, 0x0 ;  /* 0x00008000000079c5 */ /* 0x000fe40000010000 */
[----:B------:R-:W-:-:S06]  /*1b30*/  WARPGROUP.ARRIVE ;  /* 0x00000000000079c5 */ /* 0x000fcc0000000000 */
[----:B------:R-:W-:Y:S03]  /*1b40*/  HGMMA.64x64x16.F32.BF16 R24, gdesc[UR4], R24, gsb0 ;  /* 0x00e00000041879f0 */ /* 0x000fe60008001818 */
[----:B------:R-:W-:Y:S02]  /*1b50*/  WARPGROUP.DEPBAR.LE gsb0, 0x0 ;  /* 0x00008000000079c5 */ /* 0x000fe40000010000 */
[----:B------:R-:W-:Y:S05]  /*1b60*/  @!P1 BRA `(.L_x_24) ;  /* 0x0000000000d89947 */ /* 0x000fea0003800000 */
[----:B------:R-:W-:Y:S01]  /*1b70*/  UIADD3 UR4, UR43, 0x1, URZ ;  /* 0x000000012b047890 */ /* 0x000fe2000fffe03f */
[----:B------:R-:W-:Y:S02]  /*1b80*/  IMAD.U32 R0, RZ, RZ, UR45 ;  /* 0x0000002dff007e24 */ /* 0x000fe4000f8e00ff */
[----:B------:R-:W-:Y:S01]  /*1b90*/  IMAD.U32 R3, RZ, RZ, UR43 ;  /* 0x0000002bff037e24 */ /* 0x000fe2000f8e00ff */
[----:B------:R-:W-:-:S04]  /*1ba0*/  UISETP.NE.AND UP0, UPT, UR4, 0x4, UPT ;  /* 0x000000040400788c */ /* 0x000fc8000bf05270 */
[----:B------:R-:W-:Y:S02]  /*1bb0*/  USEL UR5, URZ, 0x1, UP0 ;  /* 0x000000013f057887 */ /* 0x000fe40008000000 */
[----:B------:R-:W-:Y:S02]  /*1bc0*/  USEL UR8, UR4, URZ, UP0 ;  /* 0x0000003f04087287 */ /* 0x000fe40008000000 */
[----:B------:R-:W-:-:S06]  /*1bd0*/  ULOP3.LUT UR5, UR46, UR5, URZ, 0x3c, !UPT ;  /* 0x000000052e057292 */ /* 0x000fcc000f8e3c3f */
[----:B------:R-:W-:-:S07]  /*1be0*/  IMAD.U32 R6, RZ, RZ, UR5 ;  /* 0x00000005ff067e24 */ /* 0x000fce000f8e00ff */
.L_x_31:
[----:B------:R-:W-:Y:S05]  /*1bf0*/  @!P0 BRA `(.L_x_25) ;  /* 0x0000000000048947 */ /* 0x000fea0003800000 */
[----:B------:R-:W-:Y:S01]  /*1c00*/  BPT.TRAP 0x1 ;  /* 0x000000040000795c */ /* 0x000fe20000300000 */
.L_x_25:
[----:B------:R-:W-:Y:S01]  /*1c10*/  ULEA UR4, UR8, UR42, 0x3 ;  /* 0x0000002a08047291 */ /* 0x000fe2000f8e183f */
[----:B------:R-:W-:-:S08]  /*1c20*/  SHF.L.U32 R4, R6, 0x1f, RZ ;  /* 0x0000001f06047819 */ /* 0x000fd000000006ff */
[----:B------:R0:W1:Y:S01]  /*1c30*/  SYNCS.PHASECHK.TRANS64.TRYWAIT P1, [UR4], R4 ;  /* 0x00000004ff0075a7 */ /* 0x0000620008020144 */
[----:B------:R-:W-:Y:S05]  /*1c40*/  @!P0 BRA `(.L_x_26) ;  /* 0x0000000000048947 */ /* 0x000fea0003800000 */
[----:B------:R-:W-:Y:S01]  /*1c50*/  BPT.TRAP 0x1 ;  /* 0x000000040000795c */ /* 0x000fe20000300000 */
.L_x_26:
[----:B-1----:R-:W-:Y:S05]  /*1c60*/  @P1 BRA `(.L_x_27) ;  /* 0x0000000000081947 */ /* 0x002fea0003800000 */
[----:B------:R-:W1:Y:S02]  /*1c70*/  SYNCS.PHASECHK.TRANS64.TRYWAIT P1, [UR4], R4 ;  /* 0x00000004ff0075a7 */ /* 0x000e640008020144 */
[----:B-1----:R-:W-:Y:S05]  /*1c80*/  @!P1 BRA `(.L_x_28) ;  /* 0x00000040002c9947 */ /* 0x002fea0003800000 */
.L_x_27:
[----:B------:R-:W-:Y:S01]  /*1c90*/  ULEA UR4, UR8, UR48, 0x8 ;  /* 0x0000003008047291 */ /* 0x000fe2000f8e403f */
[----:B------:R-:W-:Y:S01]  /*1ca0*/  WARPGROUP.ARRIVE ;  /* 0x00000000000079c5 */ /* 0x000fe20000000000 */
[----:B------:R-:W-:Y:S01]  /*1cb0*/  ULEA UR6, UR8, UR47, 0x8 ;  /* 0x0000002f08067291 */ /* 0x000fe2000f8e403f */
[----:B------:R-:W-:Y:S01]  /*1cc0*/  UMOV UR5, 0x80000020 ;  /* 0x8000002000057882 */ /* 0x000fe20000000000 */
[----:B------:R-:W-:-:S07]  /*1cd0*/  UMOV UR7, 0x80000020 ;  /* 0x8000002000077882 */ /* 0x000fce0000000000 */
[----:B------:R-:W-:Y:S01]  /*1ce0*/  HGMMA.64x64x16.F32.BF16 R24, gdesc[UR4], R24, gsb0 ;  /* 0x00e00000041879f0 */ /* 0x000fe20008001818 */
        /* <DEDUP_REMOVED lines=9> */
[----:B------:R-:W-:Y:S01]  /*1d80*/  BPT.TRAP 0x1 ;  /* 0x000000040000795c */ /* 0x000fe20000300000 */
.L_x_29:
[----:B------:R-:W-:Y:S01]  /*1d90*/  ISETP.NE.AND P1, PT, R23, RZ, PT ;  /* 0x000000ff1700720c */ /* 0x000fe20003f25270 */
[----:B------:R-:W-:-:S12]  /*1da0*/  UISETP.GT.U32.AND UP0, UPT, UR36, 0x1, UPT ;  /* 0x000000012400788c */ /* 0x000fd8000bf04070 */
[----:B01----:R-:W-:-:S05]  /*1db0*/  @P1 LEA R4, R3, UR42, 0x3 ;  /* 0x0000002a03041c11 */ /* 0x003fca000f8e18ff */
[----:B------:R-:W-:-:S05]  /*1dc0*/  @P1 VIADD R5, R4, 0x20 ;  /* 0x0000002004051836 */ /* 0x000fca0000000000 */
[----:B------:R-:W-:-:S04]  /*1dd0*/  @P1 PRMT R5, R22, 0x654, R5 ;  /* 0x0000065416051816 */ /* 0x000fc80000000005 */
[----:B------:R0:W-:Y:S01]  /*1de0*/  @P1 SYNCS.ARRIVE.TRANS64.RED.A1T0 RZ, [R5+URZ], RZ ;  /* 0x000000ff05ff19a7 */ /* 0x0001e2000810043f */
[----:B------:R-:W-:-:S13]  /*1df0*/  PLOP3.LUT P1, PT, PT, PT, UP0, 0x80, 0x0 ;  /* 0x000000000000781c */ /* 0x000fda0003f2f008 */
[----:B0-----:R-:W-:Y:S05]  /*1e00*/  @P1 BRA `(.L_x_30) ;  /* 0x0000000000041947 */ /* 0x001fea0003800000 */
[----:B------:R-:W-:Y:S01]  /*1e10*/  BPT.TRAP 0x1 ;  /* 0x000000040000795c */ /* 0x000fe20000300000 */
.L_x_30:
[----:B------:R-:W-:Y:S01]  /*1e20*/  UIADD3 UR8, UR8, 0x1, URZ ;  /* 0x0000000108087890 */ /* 0x000fe2000fffe03f */
[C---:B------:R-:W-:Y:S01]  /*1e30*/  ISETP.GT.AND P2, PT, R0.reuse, 0x1, PT ;  /* 0x000000010000780c */ /* 0x040fe20003f44270 */
[----:B------:R-:W-:Y:S02]  /*1e40*/  VIADD R3, R3, 0x1 ;  /* 0x0000000103037836 */ /* 0x000fe40000000000 */
[----:B------:R-:W-:Y:S01]  /*1e50*/  UISETP.NE.AND UP0, UPT, UR8, 0x4, UPT ;  /* 0x000000040800788c */ /* 0x000fe2000bf05270 */
[----:B------:R-:W-:Y:S02]  /*1e60*/  VIADD R0, R0, 0xffffffff ;  /* 0xffffffff00007836 */ /* 0x000fe40000000000 */
[C---:B------:R-:W-:Y:S01]  /*1e70*/  ISETP.NE.AND P1, PT, R3.reuse, 0x4, PT ;  /* 0x000000040300780c */ /* 0x040fe20003f25270 */
[----:B------:R-:W-:Y:S02]  /*1e80*/  USEL UR4, URZ, 0x1, UP0 ;  /* 0x000000013f047887 */ /* 0x000fe40008000000 */
[----:B------:R-:W-:Y:S01]  /*1e90*/  USEL UR8, UR8, URZ, UP0 ;  /* 0x0000003f08087287 */ /* 0x000fe20008000000 */
[----:B------:R-:W-:-:S03]  /*1ea0*/  SEL R3, R3, RZ, P1 ;  /* 0x000000ff03037207 */ /* 0x000fc60000800000 */
[----:B------:R-:W-:Y:S01]  /*1eb0*/  LOP3.LUT R6, R6, UR4, RZ, 0x3c, !PT ;  /* 0x0000000406067c12 */ /* 0x000fe2000f8e3cff */
[----:B------:R-:W-:Y:S07]  /*1ec0*/  @P2 BRA `(.L_x_31) ;  /* 0xfffffffc00482947 */ /* 0x000fee000383ffff */
.L_x_24:
[----:B------:R-:W0:Y:S01]  /*1ed0*/  LDC R0, c[0x0][0x28c] ;  /* 0x0000a300ff007b82 */ /* 0x000e220000000800 */
[----:B------:R1:W-:Y:S01]  /*1ee0*/  SYNCS.ARRIVE.TRANS64.A1T0 RZ, [R62+UR44], RZ ;  /* 0x000000ff3eff79a7 */ /* 0x0003e2000810002c */
[----:B0-----:R-:W-:-:S13]  /*1ef0*/  ISETP.GE.AND P1, PT, R0, 0x1, PT ;  /* 0x000000010000780c */ /* 0x001fda0003f26270 */
[----:B-1----:R-:W-:Y:S05]  /*1f00*/  @!P1 BRA `(.L_x_32) ;  /* 0x0000000000409947 */ /* 0x002fea0003800000 */
[----:B------:R-:W-:Y:S05]  /*1f10*/  @!P0 BRA `(.L_x_33) ;  /* 0x0000000000048947 */ /* 0x000fea0003800000 */
[----:B------:R-:W-:Y:S01]  /*1f20*/  BPT.TRAP 0x1 ;  /* 0x000000040000795c */ /* 0x000fe20000300000 */
.L_x_33:
[----:B------:R-:W-:Y:S01]  /*1f30*/  ISETP.NE.AND P0, PT, R23, RZ, PT ;  /* 0x000000ff1700720c */ /* 0x000fe20003f05270 */
[----:B------:R-:W-:-:S12]  /*1f40*/  IMAD.U32 R3, RZ, RZ, UR42 ;  /* 0x0000002aff037e24 */ /* 0x000fd8000f8e00ff */
[----:B------:R-:W-:-:S05]  /*1f50*/  VOTEU.ANY UP0, P0 ;  /* 0x00000000003f7886 */ /* 0x000fca0000000100 */
[----:B------:R-:W-:Y:S02]  /*1f60*/  @UP0 UIADD3 UR4, UR45, UR43, URZ ;  /* 0x0000002b2d040290 */ /* 0x000fe4000fffe03f */
[----:B------:R-:W-:-:S04]  /*1f70*/  UISETP.GT.U32.AND UP0, UPT, UR36, 0x1, UPT ;  /* 0x000000012400788c */ /* 0x000fc8000bf04070 */
[----:B------:R-:W-:-:S04]  /*1f80*/  IMAD.U32 R0, RZ, RZ, UR4 ;  /* 0x00000004ff007e24 */ /* 0x000fc8000f8e00ff */
[----:B------:R-:W-:-:S05]  /*1f90*/  @P0 IMAD.SHL.U32 R0, R0, 0x8, RZ ;  /* 0x0000000800000824 */ /* 0x000fca00078e00ff */
[----:B------:R-:W-:-:S04]  /*1fa0*/  @P0 LOP3.LUT R0, R0, 0x18, RZ, 0xc0, !PT ;  /* 0x0000001800000812 */ /* 0x000fc800078ec0ff */
[----:B------:R-:W-:-:S04]  /*1fb0*/  @P0 IADD3 R3, R3, 0x20, R0 ;  /* 0x0000002003030810 */ /* 0x000fc80007ffe000 */
[----:B------:R-:W-:-:S04]  /*1fc0*/  @P0 PRMT R3, R22, 0x654, R3 ;  /* 0x0000065416030816 */ /* 0x000fc80000000003 */
[----:B------:R0:W-:Y:S01]  /*1fd0*/  @P0 SYNCS.ARRIVE.TRANS64.RED.A1T0 RZ, [R3+URZ], RZ ;  /* 0x000000ff03ff09a7 */ /* 0x0001e2000810043f */
[----:B------:R-:W-:-:S13]  /*1fe0*/  PLOP3.LUT P0, PT, PT, PT, UP0, 0x80, 0x0 ;  /* 0x000000000000781c */ /* 0x000fda0003f0f008 */
[----:B0-----:R-:W-:Y:S05]  /*1ff0*/  @P0 BRA `(.L_x_32) ;  /* 0x0000000000040947 */ /* 0x001fea0003800000 */
[----:B------:R-:W-:Y:S01]  /*2000*/  BPT.TRAP 0x1 ;  /* 0x000000040000795c */ /* 0x000fe20000300000 */
.L_x_32:
[----:B------:R-:W-:Y:S01]  /*2010*/  SHF.L.U32 R0, R70, 0x1f, RZ ;  /* 0x0000001f46007819 */ /* 0x000fe200000006ff */
[----:B------:R-:W-:Y:S01]  /*2020*/  UIADD3 UR43, UR41, UR43, URZ ;  /* 0x0000002b292b7290 */ /* 0x000fe2000fffe03f */
[----:B------:R-:W0:Y:S01]  /*2030*/  LDC R7, c[0x0][0x288] ;  /* 0x0000a200ff077b82 */ /* 0x000e220000000800 */
[----:B------:R-:W-:Y:S02]  /*2040*/  IMAD.SHL.U32 R8, R60, 0x2, RZ ;  /* 0x000000023c087824 */ /* 0x000fe400078e00ff */
[----:B------:R-:W-:Y:S02]  /*2050*/  USHF.R.U32.HI UR4, URZ, 0x2, UR43 ;  /* 0x000000023f047899 */ /* 0x000fe4000801162b */
[----:B------:R-:W-:Y:S01]  /*2060*/  UISETP.GT.U32.AND UP0, UPT, UR43, 0x3, UPT ;  /* 0x000000032b00788c */ /* 0x000fe2000bf04070 */
[----:B------:R-:W-:Y:S01]  /*2070*/  SHF.R.S32.HI R9, RZ, 0x1f, R8 ;  /* 0x0000001fff097819 */ /* 0x000fe20000011408 */
[----:B------:R-:W-:Y:S01]  /*2080*/  ULOP3.LUT UR4, UR4, 0x1, URZ, 0xc0, !UPT ;  /* 0x0000000104047892 */ /* 0x000fe2000f8ec03f */
[----:B------:R-:W1:Y:S01]  /*2090*/  SYNCS.PHASECHK.TRANS64.TRYWAIT P0, [R61+UR49+0x10], R0 ;  /* 0x000010003d0075a7 */ /* 0x000e620008000171 */
[----:B------:R-:W-:-:S02]  /*20a0*/  UISETP.LT.U32.AND UP0, UPT, UR41, 0x4, UP0 ;  /* 0x000000042900788c */ /* 0x000fc40008701070 */
[----:B------:R-:W-:Y:S02]  /*20b0*/  UISETP.NE.U32.AND UP1, UPT, UR4, 0x1, UPT ;  /* 0x000000010400788c */ /* 0x000fe4000bf25070 */
[----:B------:R-:W-:Y:S02]  /*20c0*/  USEL UR5, URZ, 0x1, !UP0 ;  /* 0x000000013f057887 */ /* 0x000fe4000c000000 */
[----:B------:R-:W-:Y:S02]  /*20d0*/  UISETP.GT.U32.AND UP1, UPT, UR41, 0x3, !UP1 ;  /* 0x000000032900788c */ /* 0x000fe4000cf24070 */
[----:B------:R-:W-:Y:S02]  /*20e0*/  ULOP3.LUT UR43, UR43, 0x3, URZ, 0xc0, !UPT ;  /* 0x000000032b2b7892 */ /* 0x000fe4000f8ec03f */
[----:B------:R-:W-:-:S04]  /*20f0*/  USEL UR4, URZ, 0x1, !UP1 ;  /* 0x000000013f047887 */ /* 0x000fc8000c800000 */
[----:B------:R-:W-:Y:S01]  /*2100*/  ULOP3.LUT UR46, UR4, UR46, UR5, 0x96, !UPT ;  /* 0x0000002e042e7292 */ /* 0x000fe2000f8e9605 */
[----:B01----:R-:W-:Y:S11]  /*2110*/  @!P0 BRA `(.L_x_34) ;  /* 0x0000003c00208947 */ /* 0x003ff60003800000 */
.L_x_124:
[----:B0-----:R-:W-:Y:S01]  /*2120*/  IMAD.SHL.U32 R0, R18, 0x40, RZ ;  /* 0x0000004012007824 */ /* 0x001fe200078e00ff */
[----:B------:R-:W-:Y:S01]  /*2130*/  ULDC UR6, c[0x0][0x284] ;  /* 0x0000a10000067ab9 */ /* 0x000fe20000000800 */
[----:B------:R-:W-:Y:S01]  /*2140*/  IMAD.SHL.U32 R14, R2, 0x40, RZ ;  /* 0x00000040020e7824 */ /* 0x000fe200078e00ff */
[----:B------:R-:W-:Y:S01]  /*2150*/  SHF.R.S32.HI R11, RZ, 0x1f, R19 ;  /* 0x0000001fff0b7819 */ /* 0x000fe20000011413 */
[----:B------:R-:W-:Y:S01]  /*2160*/  ULDC.64 UR4, c[0x0][0x5d0] ;  /* 0x0001740000047ab9 */ /* 0x000fe20000000a00 */
[----:B------:R-:W-:Y:S01]  /*2170*/  ISETP.GE.AND P0, PT, R0, UR6, PT ;  /* 0x0000000600007c0c */ /* 0x000fe2000bf06270 */
[----:B------:R-:W-:Y:S01]  /*2180*/  IMAD.WIDE.U32 R2, R19, UR4, R8 ;  /* 0x0000000413027c25 */ /* 0x000fe2000f8e0008 */
[----:B------:R-:W-:Y:S02]  /*2190*/  SHF.R.S32.HI R15, RZ, 0x1f, R14 ;  /* 0x0000001fff0f7819 */ /* 0x000fe4000001140e */
[----:B------:R-:W-:Y:S01]  /*21a0*/  ISETP.GE.OR P0, PT, R14, R7, P0 ;  /* 0x000000070e00720c */ /* 0x000fe20000706670 */
[----:B------:R-:W-:-:S04]  /*21b0*/  IMAD R4, R11, UR4, RZ ;  /* 0x000000040b047c24 */ /* 0x000fc8000f8e02ff */
[----:B------:R-:W-:Y:S01]  /*21c0*/  IMAD R5, R19, UR5, R4 ;  /* 0x0000000513057c24 */ /* 0x000fe2000f8e0204 */
[----:B------:R-:W-:-:S04]  /*21d0*/  IADD3 R4, P1, R14, R2, RZ ;  /* 0x000000020e047210 */ /* 0x000fc80007f3e0ff */
[----:B------:R-:W-:-:S03]  /*21e0*/  IADD3.X R5, R15, R3, R5, P1, !PT ;  /* 0x000000030f057210 */ /* 0x000fc60000ffe405 */
[----:B------:R-:W-:Y:S06]  /*21f0*/  @P0 BRA `(.L_x_35) ;  /* 0x0000002000c40947 */ /* 0x000fec0003800000 */
[----:B------:R-:W0:Y:S01]  /*2200*/  LDC.64 R72, c[0x0][0x5c8] ;  /* 0x00017200ff487b82 */ /* 0x000e220000000a00 */
[----:B-----5:R-:W-:Y:S01]  /*2210*/  FSETP.NEU.AND P0, PT, R57, RZ, PT ;  /* 0x000000ff3900720b */ /* 0x020fe20003f0d000 */
[----:B------:R-:W-:Y:S01]  /*2220*/  IMAD R3, R60, -0x2, R7 ;  /* 0xfffffffe3c037824 */ /* 0x000fe200078e0207 */
[----:B------:R-:W-:Y:S01]  /*2230*/  BSSY B0, `(.L_x_35) ;  /* 0x000022d000007945 */ /* 0x000fe20003800000 */
[----:B------:R-:W-:-:S04]  /*2240*/  IMAD.WIDE R66, R18, 0x40, R58 ;  /* 0x0000004012427825 */ /* 0x000fc800078e023a */
[----:B------:R-:W-:Y:S02]  /*2250*/  IMAD.IADD R2, R3, 0x1, -R14 ;  /* 0x0000000103027824 */ /* 0x000fe400078e0a0e */
[----:B------:R-:W-:-:S03]  /*2260*/  IMAD.IADD R0, R65, 0x1, -R0 ;  /* 0x0000000141007824 */ /* 0x000fc600078e0a00 */
[----:B------:R-:W-:-:S04]  /*2270*/  ISETP.GT.AND P2, PT, R2, RZ, PT ;  /* 0x000000ff0200720c */ /* 0x000fc80003f44270 */
[----:B------:R-:W-:Y:S01]  /*2280*/  ISETP.GT.AND P1, PT, R0, RZ, P2 ;  /* 0x000000ff0000720c */ /* 0x000fe20001724270 */
[-C--:B0-----:R-:W-:Y:S02]  /*2290*/  IMAD R3, R67, R72.reuse, RZ ;  /* 0x0000004843037224 */ /* 0x081fe400078e02ff */
[----:B------:R-:W-:-:S04]  /*22a0*/  IMAD.WIDE.U32 R68, R66, R72, R4 ;  /* 0x0000004842447225 */ /* 0x000fc800078e0004 */
[----:B------:R-:W-:-:S04]  /*22b0*/  IMAD R3, R66, R73, R3 ;  /* 0x0000004942037224 */ /* 0x000fc800078e0203 */
[----:B------:R-:W-:Y:S01]  /*22c0*/  IMAD.IADD R7, R69, 0x1, R3 ;  /* 0x0000000145077824 */ /* 0x000fe200078e0203 */
[----:B------:R-:W-:Y:S06]  /*22d0*/  @!P0 BRA `(.L_x_36) ;  /* 0x0000001400f08947 */ /* 0x000fec0003800000 */
[----:B------:R-:W0:Y:S01]  /*22e0*/  LDC.64 R74, c[0x0][0x5b8] ;  /* 0x00016e00ff4a7b82 */ /* 0x000e220000000a00 */
[----:B------:R-:W-:-:S07]  /*22f0*/  ULDC.64 UR4, c[0x0][0x5c0] ;  /* 0x0001700000047ab9 */ /* 0x000fce0000000a00 */
[----:B------:R-:W1:Y:S08]  /*2300*/  LDC.64 R76, c[0x0][0x5b0] ;  /* 0x00016c00ff4c7b82 */ /* 0x000e700000000a00 */
[----:B------:R-:W2:Y:S01]  /*2310*/  LDC.64 R78, c[0x0][0x5a8] ;  /* 0x00016a00ff4e7b82 */ /* 0x000ea20000000a00 */
[-C--:B0-----:R-:W-:Y:S02]  /*2320*/  IMAD R6, R11, R74.reuse, RZ ;  /* 0x0000004a0b067224 */ /* 0x081fe400078e02ff */
[----:B------:R-:W-:-:S04]  /*2330*/  IMAD.WIDE.U32 R4, R19, R74, R8 ;  /* 0x0000004a13047225 */ /* 0x000fc800078e0008 */
[----:B------:R-:W-:Y:S01]  /*2340*/  IMAD R69, R19, R75, R6 ;  /* 0x0000004b13457224 */ /* 0x000fe200078e0206 */
[----:B------:R-:W-:Y:S01]  /*2350*/  IADD3 R10, P0, R14, R4, RZ ;  /* 0x000000040e0a7210 */ /* 0x000fe20007f1e0ff */
[----:B-1----:R-:W-:-:S03]  /*2360*/  IMAD R3, R67, R76, RZ ;  /* 0x0000004c43037224 */ /* 0x002fc600078e02ff */
[----:B------:R-:W-:Y:S01]  /*2370*/  IADD3.X R11, R15, R5, R69, P0, !PT ;  /* 0x000000050f0b7210 */ /* 0x000fe200007fe445 */
[C---:B------:R-:W-:Y:S02]  /*2380*/  IMAD R71, R66.reuse, R77, R3 ;  /* 0x0000004d42477224 */ /* 0x040fe400078e0203 */
[----:B------:R-:W-:-:S04]  /*2390*/  IMAD.WIDE.U32 R4, R66, R76, R10 ;  /* 0x0000004c42047225 */ /* 0x000fc800078e000a */
[----:B------:R-:W-:Y:S01]  /*23a0*/  IMAD.IADD R3, R5, 0x1, R71 ;  /* 0x0000000105037824 */ /* 0x000fe200078e0247 */
[----:B--2---:R-:W-:-:S04]  /*23b0*/  LEA R12, P0, R4, R78, 0x1 ;  /* 0x0000004e040c7211 */ /* 0x004fc800078008ff */
[----:B------:R-:W-:-:S05]  /*23c0*/  LEA.HI.X R13, R4, R79, R3, 0x1, P0 ;  /* 0x0000004f040d7211 */ /* 0x000fca00000f0c03 */
[----:B------:R-:W2:Y:S01]  /*23d0*/  @P1 LDG.E.LTC128B.U16 R3, desc[UR52][R12.64] ;  /* 0x000000340c031981 */ /* 0x000ea2000c1e1520 */
[----:B------:R-:W-:Y:S01]  /*23e0*/  IMAD.WIDE.U32 R4, R66, R76, R14 ;  /* 0x0000004c42047225 */ /* 0x000fe200078e000e */
[----:B------:R-:W-:Y:S02]  /*23f0*/  BSSY B1, `(.L_x_37) ;  /* 0x0000015000017945 */ /* 0x000fe40003800000 */
[----:B------:R-:W-:-:S04]  /*2400*/  IADD3 R20, P0, R8, R4, RZ ;  /* 0x0000000408147210 */ /* 0x000fc80007f1e0ff */
[----:B------:R-:W-:Y:S02]  /*2410*/  IADD3.X R21, R9, R71, R5, P0, !PT ;  /* 0x0000004709157210 */ /* 0x000fe400007fe405 */
[----:B------:R-:W-:Y:S01]  /*2420*/  LEA R6, P0, R68, UR4, 0x1 ;  /* 0x0000000444067c11 */ /* 0x000fe2000f8008ff */
[----:B------:R-:W-:-:S03]  /*2430*/  IMAD.WIDE.U32 R20, R19, R74, R20 ;  /* 0x0000004a13147225 */ /* 0x000fc600078e0014 */
[----:B------:R-:W-:Y:S02]  /*2440*/  LEA.HI.X R7, R68, UR5, R7, 0x1, P0 ;  /* 0x0000000544077c11 */ /* 0x000fe400080f0c07 */
[----:B------:R-:W-:-:S04]  /*2450*/  ISETP.GT.AND P0, PT, R2, 0x1, PT ;  /* 0x000000010200780c */ /* 0x000fc80003f04270 */
[----:B------:R-:W-:Y:S01]  /*2460*/  ISETP.GT.AND P3, PT, R0, RZ, P0 ;  /* 0x000000ff0000720c */ /* 0x000fe20000764270 */
[----:B--2---:R-:W-:-:S04]  /*2470*/  IMAD.U32 R4, R3, 0x10000, RZ ;  /* 0x0001000003047824 */ /* 0x004fc800078e00ff */
[----:B------:R-:W-:Y:S01]  /*2480*/  FMUL R5, R4, R57 ;  /* 0x0000003904057220 */ /* 0x000fe20000400000 */
[----:B------:R-:W-:-:S03]  /*2490*/  LEA R4, P4, R20, R78, 0x1 ;  /* 0x0000004e14047211 */ /* 0x000fc600078808ff */
[----:B------:R-:W-:-:S05]  /*24a0*/  FFMA R5, R24, R56, R5 ;  /* 0x0000003818057223 */ /* 0x000fca0000000005 */
[----:B------:R-:W-:Y:S01]  /*24b0*/  F2FP.BF16.F32.PACK_AB R12, RZ, R5 ;  /* 0x00000005ff0c723e */ /* 0x000fe200000010ff */
[----:B------:R-:W-:-:S03]  /*24c0*/  IMAD.IADD R5, R69, 0x1, R21 ;  /* 0x0000000145057824 */ /* 0x000fc600078e0215 */
[----:B------:R-:W-:Y:S01]  /*24d0*/  PRMT R13, R12, 0x7610, R13 ;  /* 0x000076100c0d7816 */ /* 0x000fe2000000000d */
[----:B------:R-:W-:Y:S01]  /*24e0*/  IMAD.SHL.U32 R12, R76, 0x8, RZ ;  /* 0x000000084c0c7824 */ /* 0x000fe200078e00ff */
[----:B------:R-:W-:-:S03]  /*24f0*/  LEA.HI.X R5, R20, R79, R5, 0x1, P4 ;  /* 0x0000004f14057211 */ /* 0x000fc600020f0c05 */
[----:B------:R0:W-:Y:S02]  /*2500*/  @P1 STG.E.U16 desc[UR52][R6.64], R13 ;  /* 0x0000000d06001986 */ /* 0x0001e4000c101534 */
[----:B0-----:R-:W-:Y:S01]  /*2510*/  SHF.L.U64.HI R13, R76, 0x3, R77 ;  /* 0x000000034c0d7819 */ /* 0x001fe2000001024d */
[----:B------:R-:W-:Y:S06]  /*2520*/  @!P3 BRA `(.L_x_38) ;  /* 0x000000000004b947 */ /* 0x000fec0003800000 */
[----:B------:R0:W5:Y:S02]  /*2530*/  LDG.E.LTC128B.U16 R3, desc[UR52][R4.64+0x2] ;  /* 0x0000023404037981 */ /* 0x000164000c1e1520 */
.L_x_38:
[----:B------:R-:W-:Y:S05]  /*2540*/  BSYNC B1 ;  /* 0x0000000000017941 */ /* 0x000fea0003800000 */
.L_x_37:
[----:B-----5:R-:W-:Y:S01]  /*2550*/  IMAD.U32 R18, R3, 0x10000, RZ ;  /* 0x0001000003127824 */ /* 0x020fe200078e00ff */
[----:B------:R-:W-:Y:S01]  /*2560*/  ISETP.GT.AND P2, PT, R0, 0x8, P2 ;  /* 0x000000080000780c */ /* 0x000fe20001744270 */
[----:B------:R-:W-:-:S04]  /*2570*/  IMAD.WIDE.U32 R66, R66, R76, R12 ;  /* 0x0000004c42427225 */ /* 0x000fc800078e000c */
[----:B------:R-:W-:Y:S01]  /*2580*/  FMUL R18, R18, R57 ;  /* 0x0000003912127220 */ /* 0x000fe20000400000 */
[----:B------:R-:W-:Y:S01]  /*2590*/  IMAD.IADD R71, R71, 0x1, R67 ;  /* 0x0000000147477824 */ /* 0x000fe200078e0243 */
[----:B------:R-:W-:Y:S02]  /*25a0*/  IADD3 R10, P1, R10, R66, RZ ;  /* 0x000000420a0a7210 */ /* 0x000fe40007f3e0ff */
[----:B------:R-:W-:-:S03]  /*25b0*/  FFMA R18, R25, R56, R18 ;  /* 0x0000003819127223 */ /* 0x000fc60000000012 */
[----:B------:R-:W-:Y:S02]  /*25c0*/  IMAD.X R11, R71, 0x1, R11, P1 ;  /* 0x00000001470b7824 */ /* 0x000fe400008e060b */
[----:B------:R-:W-:Y:S02]  /*25d0*/  F2FP.BF16.F32.PACK_AB R18, RZ, R18 ;  /* 0x00000012ff12723e */ /* 0x000fe400000010ff */
[----:B------:R-:W-:Y:S02]  /*25e0*/  LEA R12, P1, R10, R78, 0x1 ;  /* 0x0000004e0a0c7211 */ /* 0x000fe400078208ff */
[----:B------:R-:W-:Y:S02]  /*25f0*/  PRMT R20, R18, 0x7610, R20 ;  /* 0x0000761012147816 */ /* 0x000fe40000000014 */
[----:B------:R-:W-:Y:S02]  /*2600*/  PRMT R18, R3, 0x7610, R18 ;  /* 0x0000761003127816 */ /* 0x000fe40000000012 */
[----:B------:R-:W-:Y:S01]  /*2610*/  LEA.HI.X R13, R10, R79, R11, 0x1, P1 ;  /* 0x0000004f0a0d7211 */ /* 0x000fe200008f0c0b */
[----:B------:R1:W-:Y:S04]  /*2620*/  @P3 STG.E.U16 desc[UR52][R6.64+0x2], R20 ;  /* 0x0000021406003986 */ /* 0x0003e8000c101534 */
[----:B------:R-:W2:Y:S01]  /*2630*/  @P2 LDG.E.LTC128B.U16 R18, desc[UR52][R12.64] ;  /* 0x000000340c122981 */ /* 0x000ea2000c1e1520 */
[----:B------:R-:W-:Y:S01]  /*2640*/  IADD3 R14, P1, P3, R8, R66, R14 ;  /* 0x00000042080e7210 */ /* 0x000fe20007b3e00e */
[----:B------:R-:W-:Y:S01]  /*2650*/  BSSY B1, `(.L_x_39) ;  /* 0x0000011000017945 */ /* 0x000fe20003800000 */
[----:B------:R-:W-:-:S02]  /*2660*/  SHF.L.U64.HI R11, R72, 0x4, R73 ;  /* 0x00000004480b7819 */ /* 0x000fc40000010249 */
[----:B------:R-:W-:Y:S02]  /*2670*/  IADD3.X R15, R9, R71, R15, P1, P3 ;  /* 0x00000047090f7210 */ /* 0x000fe40000fe640f */
[----:B------:R-:W-:Y:S02]  /*2680*/  LEA R10, P1, R72, R6, 0x4 ;  /* 0x00000006480a7211 */ /* 0x000fe400078220ff */
[----:B------:R-:W-:Y:S01]  /*2690*/  ISETP.GT.AND P0, PT, R0, 0x8, P0 ;  /* 0x000000080000780c */ /* 0x000fe20000704270 */
[----:B------:R-:W-:-:S04]  /*26a0*/  IMAD.WIDE.U32 R14, R19, R74, R14 ;  /* 0x0000004a130e7225 */ /* 0x000fc800078e000e */
[----:B------:R-:W-:Y:S02]  /*26b0*/  IMAD.X R11, R11, 0x1, R7, P1 ;  /* 0x000000010b0b7824 */ /* 0x000fe400008e0607 */
[----:B------:R-:W-:Y:S02]  /*26c0*/  IMAD.IADD R9, R69, 0x1, R15 ;  /* 0x0000000145097824 */ /* 0x000fe400078e020f */
[----:B--2---:R-:W-:-:S04]  /*26d0*/  IMAD.U32 R8, R18, 0x10000, RZ ;  /* 0x0001000012087824 */ /* 0x004fc800078e00ff */
[----:B------:R-:W-:Y:S01]  /*26e0*/  FMUL R3, R8, R57 ;  /* 0x0000003908037220 */ /* 0x000fe20000400000 */
[----:B------:R-:W-:-:S03]  /*26f0*/  LEA R8, P3, R14, R78, 0x1 ;  /* 0x0000004e0e087211 */ /* 0x000fc600078608ff */
[----:B------:R-:W-:Y:S01]  /*2700*/  FFMA R3, R26, R56, R3 ;  /* 0x000000381a037223 */ /* 0x000fe20000000003 */
[----:B------:R-:W-:-:S04]  /*2710*/  LEA.HI.X R9, R14, R79, R9, 0x1, P3 ;  /* 0x0000004f0e097211 */ /* 0x000fc800018f0c09 */
[----:B------:R-:W-:-:S05]  /*2720*/  F2FP.BF16.F32.PACK_AB R3, RZ, R3 ;  /* 0x00000003ff03723e */ /* 0x000fca00000010ff */
[----:B------:R1:W-:Y:S01]  /*2730*/  @P2 STG.E.U16 desc[UR52][R10.64], R3 ;  /* 0x000000030a002986 */ /* 0x0003e2000c101534 */
[----:B------:R-:W-:Y:S05]  /*2740*/  @!P0 BRA `(.L_x_40) ;  /* 0x0000000000048947 */ /* 0x000fea0003800000 */
[----:B------:R2:W5:Y:S02]  /*2750*/  LDG.E.LTC128B.U16 R18, desc[UR52][R8.64+0x2] ;  /* 0x0000023408127981 */ /* 0x000564000c1e1520 */
.L_x_40:
[----:B------:R-:W-:Y:S05]  /*2760*/  BSYNC B1 ;  /* 0x0000000000017941 */ /* 0x000fea0003800000 */
.L_x_39:
[----:B-----5:R-:W-:Y:S01]  /*2770*/  IMAD.U32 R12, R18, 0x10000, RZ ;  /* 0x00010000120c7824 */ /* 0x020fe200078e00ff */
[----:B------:R-:W-:Y:S01]  /*2780*/  ISETP.GT.AND P1, PT, R2, 0x8, PT ;  /* 0x000000080200780c */ /* 0x000fe20003f24270 */
[----:B------:R-:W-:Y:S02]  /*2790*/  BSSY B1, `(.L_x_41) ;  /* 0x0000008000017945 */ /* 0x000fe40003800000 */
[----:B------:R-:W-:Y:S01]  /*27a0*/  FMUL R12, R12, R57 ;  /* 0x000000390c0c7220 */ /* 0x000fe20000400000 */
[----:B------:R-:W-:-:S03]  /*27b0*/  ISETP.GT.AND P2, PT, R0, RZ, P1 ;  /* 0x000000ff0000720c */ /* 0x000fc60000f44270 */
[----:B------:R-:W-:-:S05]  /*27c0*/  FFMA R12, R27, R56, R12 ;  /* 0x000000381b0c7223 */ /* 0x000fca000000000c */
[----:B------:R-:W-:-:S05]  /*27d0*/  F2FP.BF16.F32.PACK_AB R12, RZ, R12 ;  /* 0x0000000cff0c723e */ /* 0x000fca00000010ff */
[----:B------:R3:W-:Y:S01]  /*27e0*/  @P0 STG.E.U16 desc[UR52][R10.64+0x2], R12 ;  /* 0x0000020c0a000986 */ /* 0x0007e2000c101534 */
[----:B------:R-:W-:Y:S05]  /*27f0*/  @!P2 BRA `(.L_x_42) ;  /* 0x000000000004a947 */ /* 0x000fea0003800000 */
[----:B------:R4:W5:Y:S02]  /*2800*/  LDG.E.LTC128B.U16 R18, desc[UR52][R4.64+0x10] ;  /* 0x0000103404127981 */ /* 0x000964000c1e1520 */
.L_x_42:
[----:B------:R-:W-:Y:S05]  /*2810*/  BSYNC B1 ;  /* 0x0000000000017941 */ /* 0x000fea0003800000 */
.L_x_41:
[----:B---3-5:R-:W-:Y:S01]  /*2820*/  IMAD.U32 R12, R18, 0x10000, RZ ;  /* 0x00010000120c7824 */ /* 0x028fe200078e00ff */
[----:B------:R-:W-:Y:S01]  /*2830*/  ISETP.GT.AND P0, PT, R2, 0x9, PT ;  /* 0x000000090200780c */ /* 0x000fe20003f04270 */
[----:B------:R-:W-:Y:S02]  /*2840*/  BSSY B1, `(.L_x_43) ;  /* 0x0000008000017945 */ /* 0x000fe40003800000 */
[----:B-1----:R-:W-:Y:S01]  /*2850*/  FMUL R3, R12, R57 ;  /* 0x000000390c037220 */ /* 0x002fe20000400000 */
[----:B------:R-:W-:-:S03]  /*2860*/  ISETP.GT.AND P3, PT, R0, RZ, P0 ;  /* 0x000000ff0000720c */ /* 0x000fc60000764270 */
[----:B------:R-:W-:-:S05]  /*2870*/  FFMA R3, R28, R56, R3 ;  /* 0x000000381c037223 */ /* 0x000fca0000000003 */
[----:B------:R-:W-:-:S05]  /*2880*/  F2FP.BF16.F32.PACK_AB R3, RZ, R3 ;  /* 0x00000003ff03723e */ /* 0x000fca00000010ff */
[----:B------:R1:W-:Y:S01]  /*2890*/  @P2 STG.E.U16 desc[UR52][R6.64+0x10], R3 ;  /* 0x0000100306002986 */ /* 0x0003e2000c101534 */
[----:B------:R-:W-:Y:S05]  /*28a0*/  @!P3 BRA `(.L_x_44) ;  /* 0x000000000004b947 */ /* 0x000fea0003800000 */
[----:B------:R3:W5:Y:S02]  /*28b0*/  LDG.E.LTC128B.U16 R18, desc[UR52][R4.64+0x12] ;  /* 0x0000123404127981 */ /* 0x000764000c1e1520 */
.L_x_44:
[----:B------:R-:W-:Y:S05]  /*28c0*/  BSYNC B1 ;  /* 0x0000000000017941 */ /* 0x000fea0003800000 */
.L_x_43:
[----:B-----5:R-:W-:Y:S01]  /*28d0*/  IMAD.U32 R12, R18, 0x10000, RZ ;  /* 0x00010000120c7824 */ /* 0x020fe200078e00ff */
[----:B------:R-:W-:Y:S01]  /*28e0*/  ISETP.GT.AND P1, PT, R0, 0x8, P1 ;  /* 0x000000080000780c */ /* 0x000fe20000f24270 */
[----:B------:R-:W-:Y:S02]  /*28f0*/  BSSY B1, `(.L_x_45) ;  /* 0x0000007000017945 */ /* 0x000fe40003800000 */
[----:B------:R-:W-:-:S04]  /*2900*/  FMUL R12, R12, R57 ;  /* 0x000000390c0c7220 */ /* 0x000fc80000400000 */
[----:B------:R-:W-:-:S05]  /*2910*/  FFMA R12, R29, R56, R12 ;  /* 0x000000381d0c7223 */ /* 0x000fca000000000c */
[----:B------:R-:W-:-:S05]  /*2920*/  F2FP.BF16.F32.PACK_AB R12, RZ, R12 ;  /* 0x0000000cff0c723e */ /* 0x000fca00000010ff */
[----:B------:R0:W-:Y:S01]  /*2930*/  @P3 STG.E.U16 desc[UR52][R6.64+0x12], R12 ;  /* 0x0000120c06003986 */ /* 0x0001e2000c101534 */
[----:B------:R-:W-:Y:S05]  /*2940*/  @!P1 BRA `(.L_x_46) ;  /* 0x0000000000049947 */ /* 0x000fea0003800000 */
[----:B------:R0:W5:Y:S02]  /*2950*/  LDG.E.LTC128B.U16 R18, desc[UR52][R8.64+0x10] ;  /* 0x0000103408127981 */ /* 0x000164000c1e1520 */
.L_x_46:
[----:B------:R-:W-:Y:S05]  /*2960*/  BSYNC B1 ;  /* 0x0000000000017941 */ /* 0x000fea0003800000 */
.L_x_45:
[----:B0----5:R-:W-:Y:S01]  /*2970*/  IMAD.U32 R12, R18, 0x10000, RZ ;  /* 0x00010000120c7824 */ /* 0x021fe200078e00ff */
[----:B------:R-:W-:Y:S01]  /*2980*/  ISETP.GT.AND P0, PT, R0, 0x8, P0 ;  /* 0x000000080000780c */ /* 0x000fe20000704270 */
[----:B------:R-:W-:Y:S02]  /*2990*/  BSSY B1, `(.L_x_47) ;  /* 0x0000007000017945 */ /* 0x000fe40003800000 */
[----:B-1----:R-:W-:-:S04]  /*29a0*/  FMUL R3, R12, R57 ;  /* 0x000000390c037220 */ /* 0x002fc80000400000 */
[----:B------:R-:W-:-:S05]  /*29b0*/  FFMA R3, R30, R56, R3 ;  /* 0x000000381e037223 */ /* 0x000fca0000000003 */
[----:B------:R-:W-:-:S05]  /*29c0*/  F2FP.BF16.F32.PACK_AB R3, RZ, R3 ;  /* 0x00000003ff03723e */ /* 0x000fca00000010ff */
[----:B------:R0:W-:Y:S01]  /*29d0*/  @P1 STG.E.U16 desc[UR52][R10.64+0x10], R3 ;  /* 0x000010030a001986 */ /* 0x0001e2000c101534 */
[----:B------:R-:W-:Y:S05]  /*29e0*/  @!P0 BRA `(.L_x_48) ;  /* 0x0000000000048947 */ /* 0x000fea0003800000 */
[----:B------:R1:W5:Y:S02]  /*29f0*/  LDG.E.LTC128B.U16 R18, desc[UR52][R8.64+0x12] ;  /* 0x0000123408127981 */ /* 0x000364000c1e1520 */
.L_x_48:
[----:B------:R-:W-:Y:S05]  /*2a00*/  BSYNC B1 ;  /* 0x0000000000017941 */ /* 0x000fea0003800000 */
.L_x_47:
        /* <DEDUP_REMOVED lines=10> */
.L_x_50:
[----:B------:R-:W-:Y:S05]  /*2ab0*/  BSYNC B1 ;  /* 0x0000000000017941 */ /* 0x000fea0003800000 */
.L_x_49:
[----:B0----5:R-:W-:Y:S01]  /*2ac0*/  IMAD.U32 R12, R18, 0x10000, RZ ;  /* 0x00010000120c7824 */ /* 0x021fe200078e00ff */
        /* <DEDUP_REMOVED lines=9> */
.L_x_52:
[----:B------:R-:W-:Y:S05]  /*2b60*/  BSYNC B1 ;  /* 0x0000000000017941 */ /* 0x000fea0003800000 */
.L_x_51:
        /* <DEDUP_REMOVED lines=9> */
.L_x_54:
[----:B------:R-:W-:Y:S05]  /*2c00*/  BSYNC B1 ;  /* 0x0000000000017941 */ /* 0x000fea0003800000 */
.L_x_53:
[----:B0----5:R-:W-:Y:S01]  /*2c10*/  IMAD.U32 R12, R18, 0x10000, RZ ;  /* 0x00010000120c7824 */ /* 0x021fe200078e00ff */
        /* <DEDUP_REMOVED lines=8> */
.L_x_56:
[----:B------:R-:W-:Y:S05]  /*2ca0*/  BSYNC B1 ;  /* 0x0000000000017941 */ /* 0x000fea0003800000 */
.L_x_55:
        /* <DEDUP_REMOVED lines=10> */
.L_x_58:
[----:B------:R-:W-:Y:S05]  /*2d50*/  BSYNC B1 ;  /* 0x0000000000017941 */ /* 0x000fea0003800000 */
.L_x_57:
        /* <DEDUP_REMOVED lines=10> */
.L_x_60:
[----:B------:R-:W-:Y:S05]  /*2e00*/  BSYNC B1 ;  /* 0x0000000000017941 */ /* 0x000fea0003800000 */
.L_x_59:
        /* <DEDUP_REMOVED lines=9> */
.L_x_62:
[----:B------:R-:W-:Y:S05]  /*2ea0*/  BSYNC B1 ;  /* 0x0000000000017941 */ /* 0x000fea0003800000 */
.L_x_61:
        /* <DEDUP_REMOVED lines=9> */
.L_x_64:
[----:B------:R-:W-:Y:S05]  /*2f40*/  BSYNC B1 ;  /* 0x0000000000017941 */ /* 0x000fea0003800000 */
.L_x_63:
        /* <DEDUP_REMOVED lines=10> */
.L_x_66:
[----:B------:R-:W-:Y:S05]  /*2ff0*/  BSYNC B1 ;  /* 0x0000000000017941 */ /* 0x000fea0003800000 */
.L_x_65:
        /* <DEDUP_REMOVED lines=10> */
.L_x_68:
[----:B------:R-:W-:Y:S05]  /*30a0*/  BSYNC B1 ;  /* 0x0000000000017941 */ /* 0x000fea0003800000 */
.L_x_67:
        /* <DEDUP_REMOVED lines=9> */
.L_x_70:
[----:B------:R-:W-:Y:S05]  /*3140*/  BSYNC B1 ;  /* 0x0000000000017941 */ /* 0x000fea0003800000 */
.L_x_69:
        /* <DEDUP_REMOVED lines=9> */
.L_x_72:
[----:B------:R-:W-:Y:S05]  /*31e0*/  BSYNC B1 ;  /* 0x0000000000017941 */ /* 0x000fea0003800000 */
.L_x_71:
        /* <DEDUP_REMOVED lines=10> */
.L_x_74:
[----:B------:R-:W-:Y:S05]  /*3290*/  BSYNC B1 ;  /* 0x0000000000017941 */ /* 0x000fea0003800000 */
.L_x_73:
        /* <DEDUP_REMOVED lines=10> */
.L_x_76:
[----:B------:R-:W-:Y:S05]  /*3340*/  BSYNC B1 ;  /* 0x0000000000017941 */ /* 0x000fea0003800000 */
.L_x_75:
        /* <DEDUP_REMOVED lines=9> */
.L_x_78:
[----:B------:R-:W-:Y:S05]  /*33e0*/  BSYNC B1 ;  /* 0x0000000000017941 */ /* 0x000fea0003800000 */
.L_x_77:
        /* <DEDUP_REMOVED lines=9> */
.L_x_80:
[----:B------:R-:W-:Y:S05]  /*3480*/  BSYNC B1 ;  /* 0x0000000000017941 */ /* 0x000fea0003800000 */
.L_x_79:
        /* <DEDUP_REMOVED lines=10> */
.L_x_82:
[----:B------:R-:W-:Y:S05]  /*3530*/  BSYNC B1 ;  /* 0x0000000000017941 */ /* 0x000fea0003800000 */
.L_x_81:
        /* <DEDUP_REMOVED lines=10> */
.L_x_84:
[----:B------:R-:W-:Y:S05]  /*35e0*/  BSYNC B1 ;  /* 0x0000000000017941 */ /* 0x000fea0003800000 */
.L_x_83:
        /* <DEDUP_REMOVED lines=9> */
.L_x_86:
[----:B------:R-:W-:Y:S05]  /*3680*/  BSYNC B1 ;  /* 0x0000000000017941 */ /* 0x000fea0003800000 */
.L_x_85:
        /* <DEDUP_REMOVED lines=9> */
.L_x_88:
[----:B------:R-:W-:Y:S05]  /*3720*/  BSYNC B1 ;  /* 0x0000000000017941 */ /* 0x000fea0003800000 */
.L_x_87:
        /* <DEDUP_REMOVED lines=10> */
.L_x_90:
[----:B------:R-:W-:Y:S05]  /*37d0*/  BSYNC B1 ;  /* 0x0000000000017941 */ /* 0x000fea0003800000 */
.L_x_89:
[----:B0----5:R-:W-:Y:S01]  /*37e0*/  IMAD.U32 R12, R18, 0x10000, RZ ;  /* 0x00010000120c7824 */ /* 0x021fe200078e00ff */
[----:B------:R-:W-:Y:S01]  /*37f0*/  ISETP.GT.AND P0, PT, R2, 0x39, PT ;  /* 0x000000390200780c */ /* 0x000fe20003f04270 */
[----:B------:R-:W-:Y:S01]  /*3800*/  @P2 IMAD.MOV.U32 R2, RZ, RZ, R6 ;  /* 0x000000ffff022224 */ /* 0x000fe200078e0006 */
[----:B------:R-:W-:Y:S01]  /*3810*/  BSSY B1, `(.L_x_91) ;  /* 0x000000a000017945 */ /* 0x000fe20003800000 */
[----:B------:R-:W-:Y:S01]  /*3820*/  FMUL R3, R12, R57 ;  /* 0x000000390c037220 */ /* 0x000fe20000400000 */
[----:B------:R-:W-:-:S03]  /*3830*/  ISETP.GT.AND P3, PT, R0, RZ, P0 ;  /* 0x000000ff0000720c */ /* 0x000fc60000764270 */
[----:B------:R-:W-:-:S05]  /*3840*/  FFMA R3, R52, R56, R3 ;  /* 0x0000003834037223 */ /* 0x000fca0000000003 */
[----:B------:R-:W-:-:S04]  /*3850*/  F2FP.BF16.F32.PACK_AB R3, RZ, R3 ;  /* 0x00000003ff03723e */ /* 0x000fc800000010ff */
[----:B------:R-:W-:Y:S01]  /*3860*/  PRMT R12, R3, 0x7610, R12 ;  /* 0x00007610030c7816 */ /* 0x000fe2000000000c */
[----:B------:R-:W-:-:S05]  /*3870*/  @P2 IMAD.MOV.U32 R3, RZ, RZ, R7 ;  /* 0x000000ffff032224 */ /* 0x000fca00078e0007 */
[----:B------:R0:W-:Y:S01]  /*3880*/  @P2 STG.E.U16 desc[UR52][R2.64+0x70], R12 ;  /* 0x0000700c02002986 */ /* 0x0001e2000c101534 */
[----:B------:R-:W-:Y:S05]  /*3890*/  @!P3 BRA `(.L_x_92) ;  /* 0x000000000004b947 */ /* 0x000fea0003800000 */
[----:B------:R0:W5:Y:S02]  /*38a0*/  LDG.E.LTC128B.U16 R18, desc[UR52][R4.64+0x72] ;  /* 0x0000723404127981 */ /* 0x000164000c1e1520 */
.L_x_92:
[----:B------:R-:W-:Y:S05]  /*38b0*/  BSYNC B1 ;  /* 0x0000000000017941 */ /* 0x000fea0003800000 */
.L_x_91:
        /* <DEDUP_REMOVED lines=9> */
.L_x_94:
[----:B------:R-:W-:Y:S05]  /*3950*/  BSYNC B1 ;  /* 0x0000000000017941 */ /* 0x000fea0003800000 */
.L_x_93:
[----:B0----5:R-:W-:Y:S01]  /*3960*/  IMAD.U32 R2, R18, 0x10000, RZ ;  /* 0x0001000012027824 */ /* 0x021fe200078e00ff */
[----:B------:R-:W-:Y:S01]  /*3970*/  ISETP.GT.AND P0, PT, R0, 0x8, P0 ;  /* 0x000000080000780c */ /* 0x000fe20000704270 */
[----:B------:R-:W-:Y:S02]  /*3980*/  BSSY B1, `(.L_x_95) ;  /* 0x000000a000017945 */ /* 0x000fe40003800000 */
[----:B------:R-:W-:Y:S01]  /*3990*/  FMUL R3, R2, R57 ;  /* 0x0000003902037220 */ /* 0x000fe20000400000 */
[----:B------:R-:W-:-:S03]  /*39a0*/  @P1 IMAD.MOV.U32 R2, RZ, RZ, R10 ;  /* 0x000000ffff021224 */ /* 0x000fc600078e000a */
[----:B------:R-:W-:-:S05]  /*39b0*/  FFMA R3, R54, R56, R3 ;  /* 0x0000003836037223 */ /* 0x000fca0000000003 */
[----:B------:R-:W-:-:S04]  /*39c0*/  F2FP.BF16.F32.PACK_AB R3, RZ, R3 ;  /* 0x00000003ff03723e */ /* 0x000fc800000010ff */
[----:B---34-:R-:W-:Y:S01]  /*39d0*/  PRMT R4, R3, 0x7610, R4 ;  /* 0x0000761003047816 */ /* 0x018fe20000000004 */
[----:B------:R-:W-:-:S05]  /*39e0*/  @P1 IMAD.MOV.U32 R3, RZ, RZ, R11 ;  /* 0x000000ffff031224 */ /* 0x000fca00078e000b */
[----:B------:R0:W-:Y:S01]  /*39f0*/  @P1 STG.E.U16 desc[UR52][R2.64+0x70], R4 ;  /* 0x0000700402001986 */ /* 0x0001e2000c101534 */
[----:B------:R-:W-:Y:S05]  /*3a00*/  @!P0 BRA `(.L_x_96) ;  /* 0x0000000000048947 */ /* 0x000fea0003800000 */
[----:B------:R3:W5:Y:S02]  /*3a10*/  LDG.E.LTC128B.U16 R18, desc[UR52][R8.64+0x72] ;  /* 0x0000723408127981 */ /* 0x000764000c1e1520 */
.L_x_96:
[----:B------:R-:W-:Y:S05]  /*3a20*/  BSYNC B1 ;  /* 0x0000000000017941 */ /* 0x000fea0003800000 */
.L_x_95:
[----:B------:R-:W-:Y:S05]  /*3a30*/  @!P0 BRA `(.L_x_97) ;  /* 0x0000000800b08947 */ /* 0x000fea0003800000 */
[----:B-----5:R-:W-:-:S04]  /*3a40*/  IMAD.U32 R18, R18, 0x10000, RZ ;  /* 0x0001000012127824 */ /* 0x020fc800078e00ff */
[----:B------:R-:W-:-:S04]  /*3a50*/  FMUL R18, R18, R57 ;  /* 0x0000003912127220 */ /* 0x000fc80000400000 */
[----:B------:R-:W-:-:S05]  /*3a60*/  FFMA R18, R55, R56, R18 ;  /* 0x0000003837127223 */ /* 0x000fca0000000012 */
[----:B------:R-:W-:-:S05]  /*3a70*/  F2FP.BF16.F32.PACK_AB R18, RZ, R18 ;  /* 0x00000012ff12723e */ /* 0x000fca00000010ff */
[----:B------:R4:W-:Y:S01]  /*3a80*/  STG.E.U16 desc[UR52][R10.64+0x72], R18 ;  /* 0x000072120a007986 */ /* 0x0009e2000c101534 */
[----:B------:R-:W-:Y:S05]  /*3a90*/  BRA `(.L_x_97) ;  /* 0x0000000800987947 */ /* 0x000fea0003800000 */
.L_x_36:
[----:B------:R-:W-:Y:S01]  /*3aa0*/  ISETP.GT.AND P0, PT, R2, 0x1, PT ;  /* 0x000000010200780c */ /* 0x000fe20003f04270 */
[----:B------:R-:W-:Y:S01]  /*3ab0*/  ULDC.64 UR4, c[0x0][0x5c0] ;  /* 0x0001700000047ab9 */ /* 0x000fe20000000a00 */
[-C--:B------:R-:W-:Y:S01]  /*3ac0*/  FMUL R24, R24, R56.reuse ;  /* 0x0000003818187220 */ /* 0x080fe20000400000 */
[-C--:B------:R-:W-:Y:S01]  /*3ad0*/  FMUL R25, R25, R56.reuse ;  /* 0x0000003819197220 */ /* 0x080fe20000400000 */
[----:B------:R-:W-:Y:S01]  /*3ae0*/  ISETP.GT.AND P3, PT, R0, RZ, P0 ;  /* 0x000000ff0000720c */ /* 0x000fe20000764270 */
[-C--:B------:R-:W-:Y:S01]  /*3af0*/  FMUL R26, R26, R56.reuse ;  /* 0x000000381a1a7220 */ /* 0x080fe20000400000 */
[----:B------:R-:W-:Y:S01]  /*3b00*/  LEA R4, P4, R68, UR4, 0x1 ;  /* 0x0000000444047c11 */ /* 0x000fe2000f8808ff */
[----:B------:R-:W-:Y:S01]  /*3b10*/  FMUL R27, R27, R56 ;  /* 0x000000381b1b7220 */ /* 0x000fe20000400000 */
[----:B------:R-:W-:Y:S01]  /*3b20*/  F2FP.BF16.F32.PACK_AB R24, RZ, R24 ;  /* 0x00000018ff18723e */ /* 0x000fe200000010ff */
[-C--:B------:R-:W-:Y:S01]  /*3b30*/  FMUL R28, R28, R56.reuse ;  /* 0x000000381c1c7220 */ /* 0x080fe20000400000 */
[----:B------:R-:W-:Y:S01]  /*3b40*/  LEA.HI.X R5, R68, UR5, R7, 0x1, P4 ;  /* 0x0000000544057c11 */ /* 0x000fe2000a0f0c07 */
[-C--:B------:R-:W-:Y:S01]  /*3b50*/  FMUL R29, R29, R56.reuse ;  /* 0x000000381d1d7220 */ /* 0x080fe20000400000 */
[----:B------:R-:W-:Y:S01]  /*3b60*/  F2FP.BF16.F32.PACK_AB R25, RZ, R25 ;  /* 0x00000019ff19723e */ /* 0x000fe200000010ff */
[----:B------:R-:W-:Y:S01]  /*3b70*/  FMUL R30, R30, R56 ;  /* 0x000000381e1e7220 */ /* 0x000fe20000400000 */
[C---:B------:R-:W-:Y:S01]  /*3b80*/  SHF.L.U64.HI R73, R72.reuse, 0x4, R73 ;  /* 0x0000000448497819 */ /* 0x040fe20000010249 */
[----:B------:R-:W-:Y:S01]  /*3b90*/  @P1 STG.E.U16 desc[UR52][R4.64], R24 ;  /* 0x0000001804001986 */ /* 0x000fe2000c101534 */
[----:B------:R-:W-:Y:S01]  /*3ba0*/  LEA R6, P4, R72, R4, 0x4 ;  /* 0x0000000448067211 */ /* 0x000fe200078820ff */
[-C--:B------:R-:W-:Y:S01]  /*3bb0*/  FMUL R31, R31, R56.reuse ;  /* 0x000000381f1f7220 */ /* 0x080fe20000400000 */
[----:B------:R-:W-:Y:S01]  /*3bc0*/  ISETP.GT.AND P2, PT, R0, 0x8, P2 ;  /* 0x000000080000780c */ /* 0x000fe20001744270 */
[----:B------:R-:W-:Y:S01]  /*3bd0*/  @P3 STG.E.U16 desc[UR52][R4.64+0x2], R25 ;  /* 0x0000021904003986 */ /* 0x000fe2000c101534 */
[----:B------:R-:W-:Y:S01]  /*3be0*/  ISETP.GT.AND P1, PT, R2, 0x8, PT ;  /* 0x000000080200780c */ /* 0x000fe20003f24270 */
[----:B------:R-:W-:Y:S01]  /*3bf0*/  IMAD.X R7, R73, 0x1, R5, P4 ;  /* 0x0000000149077824 */ /* 0x000fe200020e0605 */
[----:B------:R-:W-:Y:S01]  /*3c00*/  ISETP.GT.AND P3, PT, R0, 0x8, P0 ;  /* 0x000000080000780c */ /* 0x000fe20000764270 */
[-C--:B------:R-:W-:Y:S01]  /*3c10*/  FMUL R32, R32, R56.reuse ;  /* 0x0000003820207220 */ /* 0x080fe20000400000 */
[----:B------:R-:W-:Y:S01]  /*3c20*/  ISETP.GT.AND P0, PT, R2, 0x9, PT ;  /* 0x000000090200780c */ /* 0x000fe20003f04270 */
[-C--:B------:R-:W-:Y:S01]  /*3c30*/  FMUL R33, R33, R56.reuse ;  /* 0x0000003821217220 */ /* 0x080fe20000400000 */
[----:B------:R-:W-:Y:S01]  /*3c40*/  ISETP.GT.AND P5, PT, R0, RZ, P1 ;  /* 0x000000ff0000720c */ /* 0x000fe20000fa4270 */
[-C--:B------:R-:W-:Y:S01]  /*3c50*/  FMUL R34, R34, R56.reuse ;  /* 0x0000003822227220 */ /* 0x080fe20000400000 */
[----:B------:R-:W-:Y:S01]  /*3c60*/  ISETP.GT.AND P4, PT, R0, RZ, P0 ;  /* 0x000000ff0000720c */ /* 0x000fe20000784270 */
[----:B------:R-:W-:Y:S01]  /*3c70*/  FMUL R35, R35, R56 ;  /* 0x0000003823237220 */ /* 0x000fe20000400000 */
[----:B------:R-:W-:Y:S01]  /*3c80*/  F2FP.BF16.F32.PACK_AB R26, RZ, R26 ;  /* 0x0000001aff1a723e */ /* 0x000fe200000010ff */
[-C--:B------:R-:W-:Y:S01]  /*3c90*/  FMUL R36, R36, R56.reuse ;  /* 0x0000003824247220 */ /* 0x080fe20000400000 */
[----:B------:R-:W-:Y:S01]  /*3ca0*/  F2FP.BF16.F32.PACK_AB R27, RZ, R27 ;  /* 0x0000001bff1b723e */ /* 0x000fe200000010ff */
[----:B------:R-:W-:Y:S01]  /*3cb0*/  FMUL R37, R37, R56 ;  /* 0x0000003825257220 */ /* 0x000fe20000400000 */
[----:B------:R-:W-:Y:S01]  /*3cc0*/  F2FP.BF16.F32.PACK_AB R28, RZ, R28 ;  /* 0x0000001cff1c723e */ /* 0x000fe200000010ff */
[----:B------:R-:W-:Y:S01]  /*3cd0*/  @P2 STG.E.U16 desc[UR52][R6.64], R26 ;  /* 0x0000001a06002986 */ /* 0x000fe2000c101534 */
[----:B------:R-:W-:Y:S01]  /*3ce0*/  F2FP.BF16.F32.PACK_AB R29, RZ, R29 ;  /* 0x0000001dff1d723e */ /* 0x000fe200000010ff */
[-C--:B------:R-:W-:Y:S01]  /*3cf0*/  FMUL R38, R38, R56.reuse ;  /* 0x0000003826267220 */ /* 0x080fe20000400000 */
[----:B------:R-:W-:Y:S01]  /*3d00*/  ISETP.GT.AND P1, PT, R0, 0x8, P1 ;  /* 0x000000080000780c */ /* 0x000fe20000f24270 */
[----:B------:R-:W-:Y:S01]  /*3d10*/  @P3 STG.E.U16 desc[UR52][R6.64+0x2], R27 ;  /* 0x0000021b06003986 */ /* 0x000fe2000c101534 */
[----:B------:R-:W-:Y:S01]  /*3d20*/  ISETP.GT.AND P3, PT, R2, 0x10, PT ;  /* 0x000000100200780c */ /* 0x000fe20003f64270 */
[-C--:B------:R-:W-:Y:S01]  /*3d30*/  FMUL R39, R39, R56.reuse ;  /* 0x0000003827277220 */ /* 0x080fe20000400000 */
[----:B------:R-:W-:Y:S01]  /*3d40*/  ISETP.GT.AND P2, PT, R0, 0x8, P0 ;  /* 0x000000080000780c */ /* 0x000fe20000744270 */
[----:B------:R-:W-:Y:S01]  /*3d50*/  @P5 STG.E.U16 desc[UR52][R4.64+0x10], R28 ;  /* 0x0000101c04005986 */ /* 0x000fe2000c101534 */
[----:B------:R-:W-:Y:S01]  /*3d60*/  ISETP.GT.AND P0, PT, R2, 0x11, PT ;  /* 0x000000110200780c */ /* 0x000fe20003f04270 */
[----:B------:R-:W-:Y:S01]  /*3d70*/  FMUL R40, R40, R56 ;  /* 0x0000003828287220 */ /* 0x000fe20000400000 */
[----:B------:R-:W-:Y:S01]  /*3d80*/  F2FP.BF16.F32.PACK_AB R30, RZ, R30 ;  /* 0x0000001eff1e723e */ /* 0x000fe200000010ff */
[----:B------:R-:W-:Y:S01]  /*3d90*/  @P4 STG.E.U16 desc[UR52][R4.64+0x12], R29 ;  /* 0x0000121d04004986 */ /* 0x000fe2000c101534 */
[C---:B------:R-:W-:Y:S01]  /*3da0*/  ISETP.GT.AND P4, PT, R0.reuse, RZ, P3 ;  /* 0x000000ff0000720c */ /* 0x040fe20001f84270 */
[-C--:B------:R-:W-:Y:S01]  /*3db0*/  FMUL R41, R41, R56.reuse ;  /* 0x0000003829297220 */ /* 0x080fe20000400000 */
[----:B------:R-:W-:Y:S01]  /*3dc0*/  ISETP.GT.AND P5, PT, R0, RZ, P0 ;  /* 0x000000ff0000720c */ /* 0x000fe200007a4270 */
[----:B------:R-:W-:Y:S01]  /*3dd0*/  @P1 STG.E.U16 desc[UR52][R6.64+0x10], R30 ;  /* 0x0000101e06001986 */ /* 0x000fe2000c101534 */
[----:B------:R-:W-:Y:S01]  /*3de0*/  F2FP.BF16.F32.PACK_AB R31, RZ, R31 ;  /* 0x0000001fff1f723e */ /* 0x000fe200000010ff */
[----:B------:R-:W-:Y:S01]  /*3df0*/  FMUL R42, R42, R56 ;  /* 0x000000382a2a7220 */ /* 0x000fe20000400000 */
[----:B------:R-:W-:Y:S01]  /*3e00*/  F2FP.BF16.F32.PACK_AB R32, RZ, R32 ;  /* 0x00000020ff20723e */ /* 0x000fe200000010ff */
[-C--:B------:R-:W-:Y:S01]  /*3e10*/  FMUL R43, R43, R56.reuse ;  /* 0x000000382b2b7220 */ /* 0x080fe20000400000 */
[----:B------:R-:W-:Y:S01]  /*3e20*/  ISETP.GT.AND P1, PT, R0, 0x8, P3 ;  /* 0x000000080000780c */ /* 0x000fe20001f24270 */
[----:B------:R-:W-:Y:S01]  /*3e30*/  @P2 STG.E.U16 desc[UR52][R6.64+0x12], R31 ;  /* 0x0000121f06002986 */ /* 0x000fe2000c101534 */
[----:B------:R-:W-:Y:S01]  /*3e40*/  F2FP.BF16.F32.PACK_AB R33, RZ, R33 ;  /* 0x00000021ff21723e */ /* 0x000fe200000010ff */
[-C--:B------:R-:W-:Y:S01]  /*3e50*/  FMUL R44, R44, R56.reuse ;  /* 0x000000382c2c7220 */ /* 0x080fe20000400000 */
[----:B------:R-:W-:Y:S01]  /*3e60*/  ISETP.GT.AND P2, PT, R2, 0x18, PT ;  /* 0x000000180200780c */ /* 0x000fe20003f44270 */
[----:B------:R-:W-:Y:S01]  /*3e70*/  @P4 STG.E.U16 desc[UR52][R4.64+0x20], R32 ;  /* 0x0000202004004986 */ /* 0x000fe2000c101534 */
[----:B------:R-:W-:Y:S01]  /*3e80*/  ISETP.GT.AND P0, PT, R0, 0x8, P0 ;  /* 0x000000080000780c */ /* 0x000fe20000704270 */
[-C--:B------:R-:W-:Y:S01]  /*3e90*/  FMUL R45, R45, R56.reuse ;  /* 0x000000382d2d7220 */ /* 0x080fe20000400000 */
[----:B------:R-:W-:Y:S01]  /*3ea0*/  ISETP.GT.AND P3, PT, R2, 0x19, PT ;  /* 0x000000190200780c */ /* 0x000fe20003f64270 */
[----:B------:R-:W-:Y:S01]  /*3eb0*/  @P5 STG.E.U16 desc[UR52][R4.64+0x22], R33 ;  /* 0x0000222104005986 */ /* 0x000fe2000c101534 */
[----:B------:R-:W-:Y:S01]  /*3ec0*/  ISETP.GT.AND P4, PT, R0, RZ, P2 ;  /* 0x000000ff0000720c */ /* 0x000fe20001784270 */
[----:B------:R-:W-:Y:S01]  /*3ed0*/  FMUL R46, R46, R56 ;  /* 0x000000382e2e7220 */ /* 0x000fe20000400000 */
[----:B------:R-:W-:Y:S01]  /*3ee0*/  F2FP.BF16.F32.PACK_AB R34, RZ, R34 ;  /* 0x00000022ff22723e */ /* 0x000fe200000010ff */
[-C--:B------:R-:W-:Y:S01]  /*3ef0*/  FMUL R47, R47, R56.reuse ;  /* 0x000000382f2f7220 */ /* 0x080fe20000400000 */
[----:B------:R-:W-:Y:S01]  /*3f00*/  ISETP.GT.AND P5, PT, R0, RZ, P3 ;  /* 0x000000ff0000720c */ /* 0x000fe20001fa4270 */
[----:B------:R-:W-:Y:S01]  /*3f10*/  FMUL R48, R48, R56 ;  /* 0x0000003830307220 */ /* 0x000fe20000400000 */
[----:B------:R-:W-:Y:S01]  /*3f20*/  F2FP.BF16.F32.PACK_AB R35, RZ, R35 ;  /* 0x00000023ff23723e */ /* 0x000fe200000010ff */
[----:B------:R-:W-:Y:S01]  /*3f30*/  @P1 STG.E.U16 desc[UR52][R6.64+0x20], R34 ;  /* 0x0000202206001986 */ /* 0x000fe2000c101534 */
[----:B------:R-:W-:Y:S01]  /*3f40*/  F2FP.BF16.F32.PACK_AB R36, RZ, R36 ;  /* 0x00000024ff24723e */ /* 0x000fe200000010ff */
[-C--:B------:R-:W-:Y:S01]  /*3f50*/  FMUL R49, R49, R56.reuse ;  /* 0x0000003831317220 */ /* 0x080fe20000400000 */
[C---:B------:R-:W-:Y:S01]  /*3f60*/  ISETP.GT.AND P1, PT, R0.reuse, 0x8, P2 ;  /* 0x000000080000780c */ /* 0x040fe20001724270 */
[----:B------:R-:W-:Y:S01]  /*3f70*/  @P0 STG.E.U16 desc[UR52][R6.64+0x22], R35 ;  /* 0x0000222306000986 */ /* 0x000fe2000c101534 */
[----:B------:R-:W-:Y:S01]  /*3f80*/  ISETP.GT.AND P2, PT, R0, 0x8, P3 ;  /* 0x000000080000780c */ /* 0x000fe20001f44270 */
[-C--:B------:R-:W-:Y:S01]  /*3f90*/  FMUL R50, R50, R56.reuse ;  /* 0x0000003832327220 */ /* 0x080fe20000400000 */
[----:B------:R-:W-:Y:S01]  /*3fa0*/  F2FP.BF16.F32.PACK_AB R37, RZ, R37 ;  /* 0x00000025ff25723e */ /* 0x000fe200000010ff */
[----:B------:R-:W-:Y:S01]  /*3fb0*/  @P4 STG.E.U16 desc[UR52][R4.64+0x30], R36 ;  /* 0x0000302404004986 */ /* 0x000fe2000c101534 */
[C---:B------:R-:W-:Y:S01]  /*3fc0*/  ISETP.GT.AND P3, PT, R2.reuse, 0x20, PT ;  /* 0x000000200200780c */ /* 0x040fe20003f64270 */
[-C--:B------:R-:W-:Y:S01]  /*3fd0*/  FMUL R51, R51, R56.reuse ;  /* 0x0000003833337220 */ /* 0x080fe20000400000 */
[----:B------:R-:W-:Y:S01]  /*3fe0*/  ISETP.GT.AND P0, PT, R2, 0x21, PT ;  /* 0x000000210200780c */ /* 0x000fe20003f04270 */
[----:B------:R-:W-:Y:S01]  /*3ff0*/  @P5 STG.E.U16 desc[UR52][R4.64+0x32], R37 ;  /* 0x0000322504005986 */ /* 0x000fe2000c101534 */
        /* <DEDUP_REMOVED lines=10> */
[----:B------:R-:W-:-:S02]  /*40a0*/  F2FP.BF16.F32.PACK_AB R41, RZ, R41 ;  /* 0x00000029ff29723e */ /* 0x000fc400000010ff */
[C---:B------:R-:W-:Y:S01]  /*40b0*/  ISETP.GT.AND P1, PT, R0.reuse, 0x8, P3 ;  /* 0x000000080000780c */ /* 0x040fe20001f24270 */
[----:B------:R-:W-:Y:S01]  /*40c0*/  @P2 STG.E.U16 desc[UR52][R6.64+0x32], R39 ;  /* 0x0000322706002986 */ /* 0x000fe2000c101534 */
[----:B------:R-:W-:Y:S02]  /*40d0*/  ISETP.GT.AND P0, PT, R0, 0x8, P0 ;  /* 0x000000080000780c */ /* 0x000fe40000704270 */
[----:B------:R-:W-:Y:S01]  /*40e0*/  F2FP.BF16.F32.PACK_AB R42, RZ, R42 ;  /* 0x0000002aff2a723e */ /* 0x000fe200000010ff */
[----:B------:R-:W-:Y:S01]  /*40f0*/  @P4 STG.E.U16 desc[UR52][R4.64+0x40], R40 ;  /* 0x0000402804004986 */ /* 0x000fe2000c101534 */
[C---:B------:R-:W-:Y:S02]  /*4100*/  ISETP.GT.AND P4, PT, R2.reuse, 0x28, PT ;  /* 0x000000280200780c */ /* 0x040fe40003f84270 */
[----:B------:R-:W-:Y:S01]  /*4110*/  F2FP.BF16.F32.PACK_AB R43, RZ, R43 ;  /* 0x0000002bff2b723e */ /* 0x000fe200000010ff */
[----:B------:R-:W-:Y:S01]  /*4120*/  @P5 STG.E.U16 desc[UR52][R4.64+0x42], R41 ;  /* 0x0000422904005986 */ /* 0x000fe2000c101534 */
[----:B------:R-:W-:-:S02]  /*4130*/  ISETP.GT.AND P5, PT, R2, 0x29, PT ;  /* 0x000000290200780c */ /* 0x000fc40003fa4270 */
[C---:B------:R-:W-:Y:S01]  /*4140*/  ISETP.GT.AND P2, PT, R0.reuse, RZ, P4 ;  /* 0x000000ff0000720c */ /* 0x040fe20002744270 */
[----:B------:R-:W-:Y:S01]  /*4150*/  @P1 STG.E.U16 desc[UR52][R6.64+0x40], R42 ;  /* 0x0000402a06001986 */ /* 0x000fe2000c101534 */
[----:B------:R-:W-:Y:S02]  /*4160*/  ISETP.GT.AND P6, PT, R0, RZ, P5 ;  /* 0x000000ff0000720c */ /* 0x000fe40002fc4270 */
[----:B------:R-:W-:Y:S01]  /*4170*/  F2FP.BF16.F32.PACK_AB R44, RZ, R44 ;  /* 0x0000002cff2c723e */ /* 0x000fe200000010ff */
[----:B------:R-:W-:Y:S01]  /*4180*/  @P0 STG.E.U16 desc[UR52][R6.64+0x42], R43 ;  /* 0x0000422b06000986 */ /* 0x000fe2000c101534 */
[C---:B------:R-:W-:Y:S02]  /*4190*/  ISETP.GT.AND P3, PT, R2.reuse, 0x30, PT ;  /* 0x000000300200780c */ /* 0x040fe40003f64270 */
[C---:B------:R-:W-:Y:S02]  /*41a0*/  ISETP.GT.AND P1, PT, R2.reuse, 0x38, PT ;  /* 0x000000380200780c */ /* 0x040fe40003f24270 */
[----:B------:R-:W-:-:S02]  /*41b0*/  ISETP.GT.AND P0, PT, R2, 0x39, PT ;  /* 0x000000390200780c */ /* 0x000fc40003f04270 */
[----:B------:R-:W-:Y:S01]  /*41c0*/  ISETP.GT.AND P4, PT, R0, 0x8, P4 ;  /* 0x000000080000780c */ /* 0x000fe20002784270 */
[----:B------:R-:W-:Y:S01]  /*41d0*/  @P2 STG.E.U16 desc[UR52][R4.64+0x50], R44 ;  /* 0x0000502c04002986 */ /* 0x000fe2000c101534 */
[----:B------:R-:W-:Y:S01]  /*41e0*/  ISETP.GT.AND P2, PT, R2, 0x31, PT ;  /* 0x000000310200780c */ /* 0x000fe20003f44270 */
[----:B------:R-:W-:Y:S01]  /*41f0*/  @P6 IMAD.MOV.U32 R2, RZ, RZ, R4 ;  /* 0x000000ffff026224 */ /* 0x000fe200078e0004 */
[----:B------:R-:W-:Y:S01]  /*4200*/  F2FP.BF16.F32.PACK_AB R45, RZ, R45 ;  /* 0x0000002dff2d723e */ /* 0x000fe200000010ff */
[----:B------:R-:W-:Y:S01]  /*4210*/  @P6 IMAD.MOV.U32 R3, RZ, RZ, R5 ;  /* 0x000000ffff036224 */ /* 0x000fe200078e0005 */
[----:B------:R-:W-:Y:S02]  /*4220*/  F2FP.BF16.F32.PACK_AB R46, RZ, R46 ;  /* 0x0000002eff2e723e */ /* 0x000fe400000010ff */
[----:B------:R-:W-:Y:S02]  /*4230*/  F2FP.BF16.F32.PACK_AB R47, RZ, R47 ;  /* 0x0000002fff2f723e */ /* 0x000fe400000010ff */
[----:B------:R0:W-:Y:S01]  /*4240*/  @P6 STG.E.U16 desc[UR52][R2.64+0x52], R45 ;  /* 0x0000522d02006986 */ /* 0x0001e2000c101534 */
[----:B------:R-:W-:-:S02]  /*4250*/  ISETP.GT.AND P6, PT, R0, 0x8, P5 ;  /* 0x000000080000780c */ /* 0x000fc40002fc4270 */
[C---:B------:R-:W-:Y:S02]  /*4260*/  ISETP.GT.AND P5, PT, R0.reuse, RZ, P3 ;  /* 0x000000ff0000720c */ /* 0x040fe40001fa4270 */
[----:B------:R-:W-:Y:S02]  /*4270*/  ISETP.GT.AND P3, PT, R0, 0x8, P3 ;  /* 0x000000080000780c */ /* 0x000fe40001f64270 */
[----:B------:R-:W-:Y:S02]  /*4280*/  F2FP.BF16.F32.PACK_AB R48, RZ, R48 ;  /* 0x00000030ff30723e */ /* 0x000fe400000010ff */
[----:B------:R-:W-:Y:S02]  /*4290*/  F2FP.BF16.F32.PACK_AB R49, RZ, R49 ;  /* 0x00000031ff31723e */ /* 0x000fe400000010ff */
[----:B------:R-:W-:Y:S01]  /*42a0*/  F2FP.BF16.F32.PACK_AB R50, RZ, R50 ;  /* 0x00000032ff32723e */ /* 0x000fe200000010ff */
[----:B0-----:R-:W-:Y:S01]  /*42b0*/  @P4 IMAD.MOV.U32 R2, RZ, RZ, R6 ;  /* 0x000000ffff024224 */ /* 0x001fe200078e0006 */
[----:B------:R-:W-:Y:S01]  /*42c0*/  F2FP.BF16.F32.PACK_AB R51, RZ, R51 ;  /* 0x00000033ff33723e */ /* 0x000fe200000010ff */
[----:B------:R-:W-:Y:S01]  /*42d0*/  @P4 IMAD.MOV.U32 R3, RZ, RZ, R7 ;  /* 0x000000ffff034224 */ /* 0x000fe200078e0007 */
[----:B------:R-:W-:-:S02]  /*42e0*/  F2FP.BF16.F32.PACK_AB R52, RZ, R52 ;  /* 0x00000034ff34723e */ /* 0x000fc400000010ff */
[----:B------:R-:W-:Y:S02]  /*42f0*/  F2FP.BF16.F32.PACK_AB R53, RZ, R53 ;  /* 0x00000035ff35723e */ /* 0x000fe400000010ff */
[----:B------:R0:W-:Y:S01]  /*4300*/  @P4 STG.E.U16 desc[UR52][R2.64+0x50], R46 ;  /* 0x0000502e02004986 */ /* 0x0001e2000c101534 */
[C---:B------:R-:W-:Y:S02]  /*4310*/  ISETP.GT.AND P4, PT, R0.reuse, RZ, P2 ;  /* 0x000000ff0000720c */ /* 0x040fe40001784270 */
[----:B------:R-:W-:Y:S02]  /*4320*/  ISETP.GT.AND P2, PT, R0, 0x8, P2 ;  /* 0x000000080000780c */ /* 0x000fe40001744270 */
[----:B------:R-:W-:Y:S02]  /*4330*/  F2FP.BF16.F32.PACK_AB R54, RZ, R54 ;  /* 0x00000036ff36723e */ /* 0x000fe400000010ff */
[----:B------:R-:W-:Y:S01]  /*4340*/  F2FP.BF16.F32.PACK_AB R55, RZ, R55 ;  /* 0x00000037ff37723e */ /* 0x000fe200000010ff */
[----:B0-----:R-:W-:-:S02]  /*4350*/  @P6 IMAD.MOV.U32 R2, RZ, RZ, R6 ;  /* 0x000000ffff026224 */ /* 0x001fc400078e0006 */
[----:B------:R-:W-:-:S05]  /*4360*/  @P6 IMAD.MOV.U32 R3, RZ, RZ, R7 ;  /* 0x000000ffff036224 */ /* 0x000fca00078e0007 */
[----:B------:R0:W-:Y:S01]  /*4370*/  @P6 STG.E.U16 desc[UR52][R2.64+0x52], R47 ;  /* 0x0000522f02006986 */ /* 0x0001e2000c101534 */
[C---:B------:R-:W-:Y:S02]  /*4380*/  ISETP.GT.AND P6, PT, R0.reuse, RZ, P0 ;  /* 0x000000ff0000720c */ /* 0x040fe400007c4270 */
[----:B------:R-:W-:Y:S01]  /*4390*/  ISETP.GT.AND P0, PT, R0, 0x8, P0 ;  /* 0x000000080000780c */ /* 0x000fe20000704270 */
[----:B0-----:R-:W-:Y:S02]  /*43a0*/  @P5 IMAD.MOV.U32 R2, RZ, RZ, R4 ;  /* 0x000000ffff025224 */ /* 0x001fe400078e0004 */
[----:B------:R-:W-:-:S05]  /*43b0*/  @P5 IMAD.MOV.U32 R3, RZ, RZ, R5 ;  /* 0x000000ffff035224 */ /* 0x000fca00078e0005 */
[----:B------:R0:W-:Y:S01]  /*43c0*/  @P5 STG.E.U16 desc[UR52][R2.64+0x60], R48 ;  /* 0x0000603002005986 */ /* 0x0001e2000c101534 */
[C---:B------:R-:W-:Y:S02]  /*43d0*/  ISETP.GT.AND P5, PT, R0.reuse, RZ, P1 ;  /* 0x000000ff0000720c */ /* 0x040fe40000fa4270 */
[----:B------:R-:W-:Y:S01]  /*43e0*/  ISETP.GT.AND P1, PT, R0, 0x8, P1 ;  /* 0x000000080000780c */ /* 0x000fe20000f24270 */
[----:B0-----:R-:W-:Y:S02]  /*43f0*/  @P4 IMAD.MOV.U32 R2, RZ, RZ, R4 ;  /* 0x000000ffff024224 */ /* 0x001fe400078e0004 */
[----:B------:R-:W-:-:S05]  /*4400*/  @P4 IMAD.MOV.U32 R3, RZ, RZ, R5 ;  /* 0x000000ffff034224 */ /* 0x000fca00078e0005 */
[----:B------:R0:W-:Y:S02]  /*4410*/  @P4 STG.E.U16 desc[UR52][R2.64+0x62], R49 ;  /* 0x0000623102004986 */ /* 0x0001e4000c101534 */
        /* <DEDUP_REMOVED lines=8> */
[----:B------:R0:W-:Y:S04]  /*44a0*/  @P5 STG.E.U16 desc[UR52][R2.64+0x70], R52 ;  /* 0x0000703402005986 */ /* 0x0001e8000c101534 */
[----:B------:R1:W-:Y:S01]  /*44b0*/  @P6 STG.E.U16 desc[UR52][R4.64+0x72], R53 ;  /* 0x0000723504006986 */ /* 0x0003e2000c101534 */
[----:B0-----:R-:W-:Y:S02]  /*44c0*/  @P1 IMAD.MOV.U32 R2, RZ, RZ, R6 ;  /* 0x000000ffff021224 */ /* 0x001fe400078e0006 */
[----:B------:R-:W-:-:S05]  /*44d0*/  @P1 IMAD.MOV.U32 R3, RZ, RZ, R7 ;  /* 0x000000ffff031224 */ /* 0x000fca00078e0007 */
[----:B------:R1:W-:Y:S04]  /*44e0*/  @P1 STG.E.U16 desc[UR52][R2.64+0x70], R54 ;  /* 0x0000703602001986 */ /* 0x0003e8000c101534 */
[----:B------:R1:W-:Y:S02]  /*44f0*/  @P0 STG.E.U16 desc[UR52][R6.64+0x72], R55 ;  /* 0x0000723706000986 */ /* 0x0003e4000c101534 */
.L_x_97:
[----:B------:R-:W-:Y:S05]  /*4500*/  BSYNC B0 ;  /* 0x0000000000007941 */ /* 0x000fea0003800000 */
.L_x_35:
[----:B01----:R-:W-:Y:S01]  /*4510*/  IMAD.U32 R2, RZ, RZ, UR50 ;  /* 0x00000032ff027e24 */ /* 0x003fe2000f8e00ff */
[----:B------:R-:W-:Y:S01]  /*4520*/  ULDC.64 UR4, c[0x0][0x650] ;  /* 0x0001940000047ab9 */ /* 0x000fe20000000a00 */
[----:B------:R-:W-:Y:S01]  /*4530*/  IMAD.U32 R0, RZ, RZ, UR37 ;  /* 0x00000025ff007e24 */ /* 0x000fe2000f8e00ff */
[----:B------:R0:W-:Y:S01]  /*4540*/  SYNCS.ARRIVE.TRANS64.A1T0 RZ, [R64+UR44], RZ ;  /* 0x000000ff40ff79a7 */ /* 0x0001e2000810002c */
[----:B------:R-:W-:Y:S01]  /*4550*/  IMAD.U32 R3, RZ, RZ, UR51 ;  /* 0x00000033ff037e24 */ /* 0x000fe2000f8e00ff */
[C---:B------:R-:W-:Y:S01]  /*4560*/  LEA R16, P0, R2.reuse, R16, 0x1 ;  /* 0x0000001002107211 */ /* 0x040fe200078008ff */
[----:B----45:R-:W-:Y:S02]  /*4570*/  IMAD.MOV.U32 R18, RZ, RZ, -0x1 ;  /* 0xffffffffff127424 */ /* 0x030fe400078e00ff */
[----:B------:R-:W-:Y:S01]  /*4580*/  IMAD.MOV.U32 R19, RZ, RZ, -0x1 ;  /* 0xffffffffff137424 */ /* 0x000fe200078e00ff */
[----:B------:R-:W-:Y:S01]  /*4590*/  LEA.HI.X R17, R2, R17, R0, 0x1, P0 ;  /* 0x0000001102117211 */ /* 0x000fe200000f0c00 */
[----:B------:R-:W-:Y:S01]  /*45a0*/  IMAD.MOV.U32 R2, RZ, RZ, -0x1 ;  /* 0xffffffffff027424 */ /* 0x000fe200078e00ff */
[----:B------:R-:W-:-:S02]  /*45b0*/  ISETP.GE.U32.AND P0, PT, R16, UR4, PT ;  /* 0x0000000410007c0c */ /* 0x000fc4000bf06070 */
[----:B------:R-:W-:Y:S02]  /*45c0*/  PRMT R0, RZ, 0x7610, R0 ;  /* 0x00007610ff007816 */ /* 0x000fe40000000000 */
[----:B------:R-:W-:-:S13]  /*45d0*/  ISETP.GE.U32.AND.EX P0, PT, R17, UR5, PT, P0 ;  /* 0x0000000511007c0c */ /* 0x000fda000bf06100 */
[----:B0-----:R-:W-:Y:S05]  /*45e0*/  @P0 BRA `(.L_x_98) ;  /* 0x00000004008c0947 */ /* 0x001fea0003800000 */
[----:B------:R-:W0:Y:S01]  /*45f0*/  S2UR UR6, SR_CTAID.X ;  /* 0x00000000000679c3 */ /* 0x000e220000002500 */
[----:B------:R-:W-:Y:S01]  /*4600*/  ULDC.64 UR4, c[0x0][0x628] ;  /* 0x00018a0000047ab9 */ /* 0x000fe20000000a00 */
[----:B------:R-:W-:Y:S01]  /*4610*/  ULDC UR7, c[0x0][0x150] ;  /* 0x0000540000077ab9 */ /* 0x000fe20000000800 */
[----:B------:R-:W-:Y:S01]  /*4620*/  ISETP.NE.U32.AND P0, PT, RZ, UR4, PT ;  /* 0x00000004ff007c0c */ /* 0x000fe2000bf05070 */
[----:B------:R-:W-:Y:S01]  /*4630*/  ULDC UR15, c[0x0][0x630] ;  /* 0x00018c00000f7ab9 */ /* 0x000fe20000000800 */
[C---:B------:R-:W-:Y:S01]  /*4640*/  R2UR UR16, R16.reuse ;  /* 0x00000000101072ca */ /* 0x040fe200000e0000 */
[----:B------:R-:W-:Y:S01]  /*4650*/  ULDC UR18, c[0x0][0x154] ;  /* 0x0000550000127ab9 */ /* 0x000fe20000000800 */
[----:B------:R-:W-:Y:S01]  /*4660*/  ISETP.NE.AND.EX P0, PT, RZ, UR5, PT, P0 ;  /* 0x00000005ff007c0c */ /* 0x000fe2000bf05300 */
[----:B------:R-:W1:Y:S01]  /*4670*/  S2UR UR20, SR_CTAID.Y ;  /* 0x00000000001479c3 */ /* 0x000e620000002600 */
[----:B------:R-:W-:Y:S02]  /*4680*/  R2UR UR17, R17 ;  /* 0x00000000111172ca */ /* 0x000fe400000e0000 */
[----:B------:R-:W-:-:S02]  /*4690*/  R2UR UR12, R16 ;  /* 0x00000000100c72ca */ /* 0x000fc400000e0000 */
[----:B------:R-:W-:Y:S02]  /*46a0*/  R2UR UR13, R17 ;  /* 0x00000000110d72ca */ /* 0x000fe400000e0000 */
[----:B0-----:R-:W-:-:S05]  /*46b0*/  I2FP.F32.U32 R0, UR6 ;  /* 0x0000000600007c45 */ /* 0x001fca0008201000 */
[----:B------:R-:W-:-:S04]  /*46c0*/  FMUL R0, R0, UR7 ;  /* 0x0000000700007c20 */ /* 0x000fc80008400000 */
[----:B------:R0:W4:Y:S01]  /*46d0*/  F2I.U32.TRUNC.NTZ R2, R0 ;  /* 0x0000000000027305 */ /* 0x000122000020f000 */
[----:B-1----:R-:W-:Y:S05]  /*46e0*/  @!P0 BRA `(.L_x_99) ;  /* 0x0000000000308947 */ /* 0x002fea0003800000 */
        /* <DEDUP_REMOVED lines=12> */
.L_x_99:
[----:B------:R-:W-:Y:S01]  /*47b0*/  USHF.R.U64 UR12, UR12, UR15, UR13 ;  /* 0x0000000f0c0c7299 */ /* 0x000fe2000800120d */
[----:B0-----:R-:W-:Y:S01]  /*47c0*/  I2FP.F32.U32 R0, UR20 ;  /* 0x0000001400007c45 */ /* 0x001fe20008201000 */
[----:B------:R-:W-:Y:S02]  /*47d0*/  USHF.R.U32.HI UR4, URZ, UR15, UR13 ;  /* 0x0000000f3f047299 */ /* 0x000fe4000801160d */
[----:B------:R-:W-:Y:S02]  /*47e0*/  UIADD3 UR7, UP0, URZ, -UR12, URZ ;  /* 0x8000000c3f077290 */ /* 0x000fe4000ff1e03f */
[----:B------:R-:W-:Y:S01]  /*47f0*/  FMUL R0, R0, UR18 ;  /* 0x0000001200007c20 */ /* 0x000fe20008400000 */
[----:B------:R-:W-:Y:S01]  /*4800*/  ULDC.64 UR10, c[0x0][0x620] ;  /* 0x00018800000a7ab9 */ /* 0x000fe20000000a00 */
[----:B------:R-:W-:Y:S01]  /*4810*/  UIADD3.X UR4, URZ, ~UR4, URZ, UP0, !UPT ;  /* 0x800000043f047290 */ /* 0x000fe200087fe43f */
[----:B------:R-:W-:Y:S01]  /*4820*/  UMOV UR8, UR16 ;  /* 0x0000001000087c82 */ /* 0x000fe20008000000 */
[----:B------:R-:W-:-:S02]  /*4830*/  UMOV UR9, UR17 ;  /* 0x0000001100097c82 */ /* 0x000fc40008000000 */
[----:B------:R-:W0:Y:S01]  /*4840*/  F2I.U32.TRUNC.NTZ R0, R0 ;  /* 0x0000000000007305 */ /* 0x000e22000020f000 */
[----:B------:R-:W-:Y:S01]  /*4850*/  UIMAD UR4, UR4, UR10, URZ ;  /* 0x0000000a040472a4 */ /* 0x000fe2000f8e023f */
[----:B----4-:R-:W-:Y:S01]  /*4860*/  R2UR UR17, R2 ;  /* 0x00000000021172ca */ /* 0x010fe200000e0000 */
[----:B------:R-:W-:Y:S02]  /*4870*/  UIMAD.WIDE.U32 UR8, UR7, UR10, UR8 ;  /* 0x0000000a070872a5 */ /* 0x000fe4000f8e0008 */
[----:B------:R-:W-:Y:S01]  /*4880*/  UIMAD UR7, UR7, UR11, UR4 ;  /* 0x0000000b070772a4 */ /* 0x000fe2000f8e0204 */
[----:B------:R-:W-:Y:S01]  /*4890*/  ULDC UR23, c[0x0][0x658] ;  /* 0x0001960000177ab9 */ /* 0x000fe20000000800 */
[----:B------:R-:W-:Y:S02]  /*48a0*/  UMOV UR15, 0xffffffff ;  /* 0xffffffff000f7882 */ /* 0x000fe40000000000 */
[----:B------:R-:W-:Y:S01]  /*48b0*/  UIADD3 UR7, UR9, UR7, URZ ;  /* 0x0000000709077290 */ /* 0x000fe2000fffe03f */
[----:B------:R-:W-:Y:S01]  /*48c0*/  ULDC UR10, c[0x0][0x618] ;  /* 0x00018600000a7ab9 */ /* 0x000fe20000000800 */
[----:B------:R-:W-:Y:S01]  /*48d0*/  ULDC.64 UR4, c[0x0][0x640] ;  /* 0x0001900000047ab9 */ /* 0x000fe20000000a00 */
[----:B------:R-:W-:Y:S01]  /*48e0*/  USHF.L.U32 UR19, UR15, UR23, URZ ;  /* 0x000000170f137299 */ /* 0x000fe2000800063f */
[----:B------:R-:W-:Y:S01]  /*48f0*/  ISETP.NE.U32.AND P0, PT, RZ, UR4, PT ;  /* 0x00000004ff007c0c */ /* 0x000fe2000bf05070 */
[----:B------:R-:W-:Y:S01]  /*4900*/  USHF.R.U64 UR15, UR8, UR10, UR7 ;  /* 0x0000000a080f7299 */ /* 0x000fe20008001207 */
[----:B0-----:R-:W-:Y:S01]  /*4910*/  R2UR UR11, R0 ;  /* 0x00000000000b72ca */ /* 0x001fe200000e0000 */
[----:B------:R-:W-:Y:S01]  /*4920*/  USHF.R.U32.HI UR7, URZ, UR10, UR7 ;  /* 0x0000000a3f077299 */ /* 0x000fe20008011607 */
[----:B------:R-:W-:Y:S01]  /*4930*/  ISETP.NE.AND.EX P0, PT, RZ, UR5, PT, P0 ;  /* 0x00000005ff007c0c */ /* 0x000fe2000bf05300 */
[----:B------:R-:W-:Y:S01]  /*4940*/  ULDC UR22, c[0x0][0x608] ;  /* 0x0001820000167ab9 */ /* 0x000fe20000000800 */
[----:B------:R-:W-:-:S02]  /*4950*/  UIADD3 UR8, -UR17, URZ, URZ ;  /* 0x0000003f11087290 */ /* 0x000fc4000fffe13f */
[----:B------:R-:W-:Y:S02]  /*4960*/  USHF.R.U64 UR18, UR15, UR22, UR7 ;  /* 0x000000160f127299 */ /* 0x000fe40008001207 */
[----:B------:R-:W-:Y:S01]  /*4970*/  USHF.R.U32.HI UR7, URZ, UR22, UR7 ;  /* 0x000000163f077299 */ /* 0x000fe20008011607 */
[----:B------:R-:W-:Y:S01]  /*4980*/  UMOV UR16, 0x1 ;  /* 0x0000000100107882 */ /* 0x000fe20000000000 */
[----:B------:R-:W-:Y:S02]  /*4990*/  ULDC UR21, c[0x0][0x144] ;  /* 0x0000510000157ab9 */ /* 0x000fe40000000800 */
[----:B------:R-:W-:Y:S01]  /*49a0*/  USHF.R.U64 UR17, UR18, UR23, UR7 ;  /* 0x0000001712117299 */ /* 0x000fe20008001207 */
[----:B------:R-:W-:Y:S01]  /*49b0*/  ULDC UR13, c[0x0][0x600] ;  /* 0x00018000000d7ab9 */ /* 0x000fe20000000800 */
[----:B------:R-:W-:Y:S02]  /*49c0*/  UIADD3 UR22, -UR11, URZ, URZ ;  /* 0x0000003f0b167290 */ /* 0x000fe4000fffe13f */
[----:B------:R-:W-:-:S02]  /*49d0*/  USHF.L.U32 UR16, UR16, UR23, URZ ;  /* 0x0000001710107299 */ /* 0x000fc4000800063f */
[----:B------:R-:W-:Y:S02]  /*49e0*/  USHF.R.U32.HI UR11, URZ, UR23, UR7 ;  /* 0x000000173f0b7299 */ /* 0x000fe40008011607 */
[----:B------:R-:W-:Y:S02]  /*49f0*/  UIADD3 UR14, UR13, -0x1, URZ ;  /* 0xffffffff0d0e7890 */ /* 0x000fe4000fffe03f */
[----:B------:R-:W-:Y:S02]  /*4a00*/  ULOP3.LUT UR19, URZ, UR19, URZ, 0x33, !UPT ;  /* 0x000000133f137292 */ /* 0x000fe4000f8e333f */
[----:B------:R-:W-:Y:S01]  /*4a10*/  UIMAD UR23, UR21, UR8, UR6 ;  /* 0x00000008151772a4 */ /* 0x000fe2000f8e0206 */
[----:B------:R-:W-:Y:S01]  /*4a20*/  ULDC UR26, c[0x0][0x148] ;  /* 0x00005200001a7ab9 */ /* 0x000fe20000000800 */
[----:B------:R-:W-:Y:S01]  /*4a30*/  ULDC UR24, c[0x0][0x648] ;  /* 0x0001920000187ab9 */ /* 0x000fe20000000800 */
[----:B------:R-:W-:Y:S01]  /*4a40*/  ULDC UR25, c[0x0][0x638] ;  /* 0x00018e0000197ab9 */ /* 0x000fe20000000800 */
        /* <DEDUP_REMOVED lines=12> */
.L_x_100:
[----:B------:R-:W-:Y:S01]  /*4b10*/  UISETP.NE.AND UP0, UPT, UR38, URZ, UPT ;  /* 0x0000003f2600728c */ /* 0x000fe2000bf05270 */
[----:B------:R-:W-:Y:S01]  /*4b20*/  IMAD.MOV.U32 R0, RZ, RZ, 0x1 ;  /* 0x00000001ff007424 */ /* 0x000fe200078e00ff */
[----:B------:R-:W-:Y:S01]  /*4b30*/  USHF.R.U64 UR4, UR10, UR24, UR11 ;  /* 0x000000180a047299 */ /* 0x000fe2000800120b */
[----:B------:R-:W-:Y:S01]  /*4b40*/  IMAD.U32 R19, RZ, RZ, UR12 ;  /* 0x0000000cff137e24 */ /* 0x000fe2000f8e00ff */
[----:B------:R-:W-:Y:S02]  /*4b50*/  ULOP3.LUT UR19, UR18, UR19, URZ, 0xc0, !UPT ;  /* 0x0000001312137292 */ /* 0x000fe4000f8ec03f */
[----:B------:R-:W-:Y:S02]  /*4b60*/  UIADD3 UR5, -UR4, URZ, URZ ;  /* 0x0000003f04057290 */ /* 0x000fe4000fffe13f */
[----:B------:R-:W-:Y:S02]  /*4b70*/  ULOP3.LUT UR14, UR15, UR14, URZ, 0xc0, !UPT ;  /* 0x0000000e0f0e7292 */ /* 0x000fe4000f8ec03f */
[----:B------:R-:W-:-:S02]  /*4b80*/  UIMAD UR4, UR16, UR4, UR19 ;  /* 0x00000004100472a4 */ /* 0x000fc4000f8e0213 */
[----:B------:R-:W-:Y:S02]  /*4b90*/  @UP0 UIMAD UR23, UR26, UR22, UR20 ;  /* 0x000000161a1702a4 */ /* 0x000fe4000f8e0214 */
[----:B------:R-:W-:-:S03]  /*4ba0*/  UIMAD UR17, UR5, UR25, UR17 ;  /* 0x00000019051172a4 */ /* 0x000fc6000f8e0211 */
[----:B------:R-:W-:Y:S01]  /*4bb0*/  ULDC UR5, c[0x0][0x610] ;  /* 0x0001840000057ab9 */ /* 0x000fe20000000800 */
[----:B------:R-:W-:Y:S02]  /*4bc0*/  UIMAD UR17, UR17, UR13, UR14 ;  /* 0x0000000d111172a4 */ /* 0x000fe4000f8e020e */
[----:B------:R-:W-:-:S04]  /*4bd0*/  UIMAD UR4, UR4, UR5, UR23 ;  /* 0x00000005040472a4 */ /* 0x000fc8000f8e0217 */
[----:B------:R-:W-:Y:S02]  /*4be0*/  USEL UR5, UR17, UR4, !UP0 ;  /* 0x0000000411057287 */ /* 0x000fe4000c000000 */
[----:B------:R-:W-:-:S04]  /*4bf0*/  USEL UR4, UR4, UR17, !UP0 ;  /* 0x0000001104047287 */ /* 0x000fc8000c000000 */
[----:B------:R-:W-:Y:S02]  /*4c00*/  IMAD.U32 R2, RZ, RZ, UR5 ;  /* 0x00000005ff027e24 */ /* 0x000fe4000f8e00ff */
[----:B------:R-:W-:-:S07]  /*4c10*/  IMAD.U32 R18, RZ, RZ, UR4 ;  /* 0x00000004ff127e24 */ /* 0x000fce000f8e00ff */
.L_x_98:
[----:B------:R-:W-:Y:S02]  /*4c20*/  LOP3.LUT P0, RZ, R0, 0xff, RZ, 0xc0, !PT ;  /* 0x000000ff00ff7812 */ /* 0x000fe4000780c0ff */
[----:B------:R-:W-:-:S11]  /*4c30*/  LOP3.LUT R70, R70, 0x1, RZ, 0x3c, !PT ;  /* 0x0000000146467812 */ /* 0x000fd600078e3cff */
[----:B------:R-:W-:Y:S05]  /*4c40*/  @P0 BRA `(.L_x_101) ;  /* 0xffffffc800f00947 */ /* 0x000fea000383ffff */
[----:B------:R-:W-:Y:S05]  /*4c50*/  EXIT ;  /* 0x000000000000794d */ /* 0x000fea0003800000 */
.L_x_16:
[----:B------:R-:W-:-:S08]  /*4c60*/  ISETP.NE.AND P0, PT, RZ, UR6, PT ;  /* 0x00000006ff007c0c */ /* 0x000fd0000bf05270 */
[----:B------:R-:W0:-:S00]  /*4c70*/  USETMAXREG.DEALLOC.CTAPOOL 0x28 ;  /* 0x00000028000079c8 */ /* 0x000e0000080e0500 */
[----:B------:R-:W-:Y:S05]  /*4c80*/  @P0 EXIT ;  /* 0x000000000000094d */ /* 0x000fea0003800000 */
[----:B0-----:R-:W-:Y:S01]  /*4c90*/  LOP3.LUT P0, RZ, R0, 0xff, RZ, 0xc0, !PT ;  /* 0x000000ff00ff7812 */ /* 0x001fe2000780c0ff */
[----:B------:R-:W-:Y:S02]  /*4ca0*/  IMAD.MOV.U32 R0, RZ, RZ, 0x1 ;  /* 0x00000001ff007424 */ /* 0x000fe400078e00ff */
[----:B------:R-:W-:-:S10]  /*4cb0*/  IMAD.MOV.U32 R8, RZ, RZ, RZ ;  /* 0x000000ffff087224 */ /* 0x000fd400078e00ff */
[----:B------:R-:W-:Y:S05]  /*4cc0*/  @!P0 BRA `(.L_x_102) ;  /* 0x0000000c00308947 */ /* 0x000fea0003800000 */
[----:B------:R-:W0:Y:S01]  /*4cd0*/  S2R R9, SR_CgaCtaId ;  /* 0x0000000000097919 */ /* 0x000e220000008800 */
[----:B------:R-:W-:Y:S01]  /*4ce0*/  LOP3.LUT P0, RZ, R3, 0x1f, RZ, 0xc0, !PT ;  /* 0x0000001f03ff7812 */ /* 0x000fe2000780c0ff */
[----:B------:R-:W-:Y:S01]  /*4cf0*/  ULDC UR5, c[0x0][0x658] ;  /* 0x0001960000057ab9 */ /* 0x000fe20000000800 */
[----:B------:R-:W-:Y:S01]  /*4d00*/  UMOV UR6, 0xffffffff ;  /* 0xffffffff00067882 */ /* 0x000fe20000000000 */
[----:B------:R-:W-:Y:S01]  /*4d10*/  BSSY B0, `(.L_x_102) ;  /* 0x00000c7000007945 */ /* 0x000fe20003800000 */
[----:B------:R-:W-:Y:S01]  /*4d20*/  USHF.L.U32 UR6, UR6, UR5, URZ ;  /* 0x0000000506067299 */ /* 0x000fe2000800063f */
[C---:B------:R-:W-:Y:S01]  /*4d30*/  ISETP.NE.AND P3, PT, R4.reuse, RZ, PT ;  /* 0x000000ff0400720c */ /* 0x040fe20003f65270 */
[----:B------:R-:W-:Y:S01]  /*4d40*/  IMAD.MOV.U32 R10, RZ, RZ, 0x1 ;  /* 0x00000001ff0a7424 */ /* 0x000fe200078e00ff */
[----:B------:R-:W-:Y:S01]  /*4d50*/  ISETP.NE.OR P0, PT, R4, RZ, !P0 ;  /* 0x000000ff0400720c */ /* 0x000fe20004705670 */
[----:B------:R-:W-:Y:S01]  /*4d60*/  IMAD.MOV.U32 R0, RZ, RZ, 0x1 ;  /* 0x00000001ff007424 */ /* 0x000fe200078e00ff */
[----:B------:R-:W-:Y:S01]  /*4d70*/  ULDC UR4, c[0x0][0x600] ;  /* 0x0001800000047ab9 */ /* 0x000fe20000000800 */
[----:B------:R-:W-:Y:S01]  /*4d80*/  IMAD.MOV.U32 R8, RZ, RZ, RZ ;  /* 0x000000ffff087224 */ /* 0x000fe200078e00ff */
[----:B------:R-:W-:Y:S01]  /*4d90*/  UMOV UR7, 0x1 ;  /* 0x0000000100077882 */ /* 0x000fe20000000000 */
[----:B------:R-:W-:-:S02]  /*4da0*/  UIADD3 UR19, UR39, 0x1, URZ ;  /* 0x0000000127137890 */ /* 0x000fc4000fffe03f */
[----:B------:R-:W-:Y:S02]  /*4db0*/  ULOP3.LUT UR22, UR36, 0x2, URZ, 0xfc, !UPT ;  /* 0x0000000224167892 */ /* 0x000fe4000f8efc3f */
[----:B------:R-:W-:Y:S02]  /*4dc0*/  UIADD3 UR4, UR4, -0x1, URZ ;  /* 0xffffffff04047890 */ /* 0x000fe4000fffe03f */
[----:B------:R-:W-:Y:S02]  /*4dd0*/  USHF.L.U32 UR5, UR7, UR5, URZ ;  /* 0x0000000507057299 */ /* 0x000fe4000800063f */
[----:B------:R-:W-:Y:S01]  /*4de0*/  ULOP3.LUT UR6, URZ, UR6, URZ, 0x33, !UPT ;  /* 0x000000063f067292 */ /* 0x000fe2000f8e333f */
[----:B------:R-:W-:Y:S01]  /*4df0*/  ULDC.64 UR20, c[0x0][0x198] ;  /* 0x0000660000147ab9 */ /* 0x000fe20000000a00 */
[C---:B0-----:R-:W-:Y:S02]  /*4e00*/  IMAD.SHL.U32 R11, R9.reuse, 0x20, RZ ;  /* 0x00000020090b7824 */ /* 0x041fe400078e00ff */
[----:B------:R-:W-:-:S03]  /*4e10*/  IMAD.SHL.U32 R9, R9, 0x400, RZ ;  /* 0x0000040009097824 */ /* 0x000fc600078e00ff */
[----:B------:R-:W-:Y:S02]  /*4e20*/  LOP3.LUT R11, R11, 0x20, RZ, 0xc0, !PT ;  /* 0x000000200b0b7812 */ /* 0x000fe400078ec0ff */
[----:B------:R-:W-:-:S07]  /*4e30*/  LOP3.LUT R9, R9, 0x400, RZ, 0xc0, !PT ;  /* 0x0000040009097812 */ /* 0x000fce00078ec0ff */
.L_x_114:
[----:B------:R-:W-:-:S03]  /*4e40*/  UMOV UR7, 0xffffffff ;  /* 0xffffffff00077882 */ /* 0x000fc60000000000 */
[----:B------:R-:W-:Y:S05]  /*4e50*/  BRA.DIV UR7, `(.L_x_103) ;  /* 0x0000000e07e47947 */ /* 0x000fea000b800000 */
[----:B------:R-:W-:-:S13]  /*4e60*/  ELECT P6, URZ, PT ;  /* 0x00000000003f782f */ /* 0x000fda00038c0000 */
.L_x_127:
[----:B------:R-:W0:Y:S01]  /*4e70*/  LDC R3, c[0x0][0x28c] ;  /* 0x0000a300ff037b82 */ /* 0x000e220000000800 */
[----:B------:R-:W-:Y:S01]  /*4e80*/  BSSY B1, `(.L_x_104) ;  /* 0x000003a000017945 */ /* 0x000fe20003800000 */
[----:B0-----:R-:W-:-:S13]  /*4e90*/  ISETP.LT.OR P6, PT, R3, 0x1, !P6 ;  /* 0x000000010300780c */ /* 0x001fda00077c1670 */
[----:B------:R-:W-:Y:S05]  /*4ea0*/  @P6 BRA `(.L_x_105) ;  /* 0x0000000000dc6947 */ /* 0x000fea0003800000 */
[----:B------:R-:W-:Y:S02]  /*4eb0*/  IMAD R6, R2, 0x40, R11 ;  /* 0x0000004002067824 */ /* 0x000fe400078e020b */
[----:B------:R-:W-:Y:S02]  /*4ec0*/  IMAD.SHL.U32 R18, R18, 0x40, RZ ;  /* 0x0000004012127824 */ /* 0x000fe400078e00ff */
[----:B------:R-:W-:Y:S02]  /*4ed0*/  IMAD.MOV.U32 R13, RZ, RZ, RZ ;  /* 0x000000ffff0d7224 */ /* 0x000fe400078e00ff */
[----:B------:R-:W-:Y:S02]  /*4ee0*/  IMAD.U32 R14, RZ, RZ, UR19 ;  /* 0x00000013ff0e7e24 */ /* 0x000fe4000f8e00ff */
[----:B------:R-:W-:Y:S02]  /*4ef0*/  IMAD.MOV.U32 R2, RZ, RZ, R0 ;  /* 0x000000ffff027224 */ /* 0x000fe400078e0000 */
[----:B------:R-:W-:-:S07]  /*4f00*/  IMAD.MOV.U32 R4, RZ, RZ, R8 ;  /* 0x000000ffff047224 */ /* 0x000fce00078e0008 */
.L_x_109:
[----:B------:R-:W0:Y:S01]  /*4f10*/  S2R R12, SR_CgaCtaId ;  /* 0x00000000000c7919 */ /* 0x000e220000008800 */
[----:B------:R-:W-:Y:S01]  /*4f20*/  MOV R3, 0x400 ;  /* 0x0000040000037802 */ /* 0x000fe20000000f00 */
[----:B------:R-:W1:Y:S03]  /*4f30*/  @!P3 LDC R5, c[0x0][0x500] ;  /* 0x00014000ff05bb82 */ /* 0x000e660000000800 */
[----:B0-----:R-:W-:Y:S02]  /*4f40*/  LEA R7, R12, R3, 0x18 ;  /* 0x000000030c077211 */ /* 0x001fe400078ec0ff */
[----:B------:R-:W-:-:S03]  /*4f50*/  SHF.L.U32 R3, R2, 0x1f, RZ ;  /* 0x0000001f02037819 */ /* 0x000fc600000006ff */
[----:B------:R-:W-:-:S04]  /*4f60*/  IMAD R12, R4, 0x8, R7 ;  /* 0x00000008040c7824 */ /* 0x000fc800078e0207 */
[----:B------:R-:W0:Y:S02]  /*4f70*/  SYNCS.PHASECHK.TRANS64.TRYWAIT P1, [R12+URZ+0x20], R3 ;  /* 0x000020030c0075a7 */ /* 0x000e24000802017f */
[----:B01----:R-:W-:Y:S05]  /*4f80*/  @!P1 BRA `(.L_x_106) ;  /* 0x0000000c00b89947 */ /* 0x003fea0003800000 */
.L_x_128:
[----:B------:R-:W-:Y:S01]  /*4f90*/  UPRMT UR7, UR22, 0x9910, URZ ;  /* 0x0000991016077896 */ /* 0x000fe2000800003f */
[----:B------:R1:W-:Y:S03]  /*4fa0*/  @!P3 SYNCS.ARRIVE.TRANS64 RZ, [R12+URZ], R5 ;  /* 0x000000050cffb9a7 */ /* 0x0003e6000800003f */
[----:B------:R-:W-:-:S06]  /*4fb0*/  UISETP.NE.AND UP0, UPT, UR7, 0x2, UPT ;  /* 0x000000020700788c */ /* 0x000fcc000bf05270 */
[----:B------:R-:W-:-:S13]  /*4fc0*/  PLOP3.LUT P1, PT, PT, PT, UP0, 0x80, 0x0 ;  /* 0x000000000000781c */ /* 0x000fda0003f2f008 */
[----:B-1----:R-:W-:Y:S05]  /*4fd0*/  @P1 BRA `(.L_x_107) ;  /* 0x0000000000041947 */ /* 0x002fea0003800000 */
[----:B------:R-:W-:Y:S01]  /*4fe0*/  BPT.TRAP 0x1 ;  /* 0x000000040000795c */ /* 0x000fe20000300000 */
.L_x_107:
[----:B------:R-:W-:Y:S05]  /*4ff0*/  @P0 BRA `(.L_x_108) ;  /* 0x0000000000040947 */ /* 0x000fea0003800000 */
[----:B------:R-:W-:Y:S01]  /*5000*/  BPT.TRAP 0x1 ;  /* 0x000000040000795c */ /* 0x000fe20000300000 */
.L_x_108:
[----:B0-----:R-:W-:Y:S01]  /*5010*/  IMAD R3, R4, 0x800, R9 ;  /* 0x0000080004037824 */ /* 0x001fe200078e0209 */
[----:B------:R-:W-:Y:S01]  /*5020*/  R2UR UR9, R12 ;  /* 0x000000000c0972ca */ /* 0x000fe200000e0000 */
[--C-:B------:R-:W-:Y:S01]  /*5030*/  IMAD R5, R4, 0x1000, R7.reuse ;  /* 0x0000100004057824 */ /* 0x100fe200078e0207 */
[----:B------:R-:W-:Y:S01]  /*5040*/  UIADD3 UR14, UP0, UR20, 0xf0, URZ ;  /* 0x000000f0140e7890 */ /* 0x000fe2000ff1e03f */
[----:B------:R-:W-:Y:S01]  /*5050*/  IMAD R3, R3, 0x2, R7 ;  /* 0x0000000203037824 */ /* 0x000fe200078e0207 */
[----:B------:R-:W-:Y:S01]  /*5060*/  R2UR UR11, R18 ;  /* 0x00000000120b72ca */ /* 0x000fe200000e0000 */
[----:B------:R-:W-:Y:S01]  /*5070*/  VIADD R14, R14, 0xffffffff ;  /* 0xffffffff0e0e7836 */ /* 0x000fe20000000000 */
[----:B------:R-:W-:Y:S01]  /*5080*/  R2UR UR7, R5 ;  /* 0x00000000050772ca */ /* 0x000fe200000e0000 */
[----:B------:R-:W-:Y:S01]  /*5090*/  UIADD3 UR24, UP1, UR20, 0x1f0, URZ ;  /* 0x000001f014187890 */ /* 0x000fe2000ff3e03f */
[----:B------:R-:W-:Y:S01]  /*50a0*/  R2UR UR8, R3 ;  /* 0x00000000030872ca */ /* 0x000fe200000e0000 */
[----:B------:R-:W-:Y:S01]  /*50b0*/  UIADD3.X UR15, URZ, UR21, URZ, UP0, !UPT ;  /* 0x000000153f0f7290 */ /* 0x000fe200087fe43f */
[----:B------:R-:W-:Y:S01]  /*50c0*/  R2UR UR10, R13 ;  /* 0x000000000d0a72ca */ /* 0x000fe200000e0000 */
[----:B------:R-:W-:Y:S01]  /*50d0*/  VIADD R4, R4, 0x1 ;  /* 0x0000000104047836 */ /* 0x000fe20000000000 */
[----:B------:R-:W-:Y:S01]  /*50e0*/  R2UR UR12, R19 ;  /* 0x00000000130c72ca */ /* 0x000fe200000e0000 */
[----:B------:R-:W-:Y:S01]  /*50f0*/  UIADD3.X UR25, URZ, UR21, URZ, UP1, !UPT ;  /* 0x000000153f197290 */ /* 0x000fe20008ffe43f */
[----:B------:R-:W-:Y:S01]  /*5100*/  R2UR UR18, R6 ;  /* 0x00000000061272ca */ /* 0x000fe200000e0000 */
[----:B------:R-:W-:Y:S01]  /*5110*/  UMOV UR16, 0x0 ;  /* 0x0000000000107882 */ /* 0x000fe20000000000 */
[----:B------:R-:W-:Y:S01]  /*5120*/  ISETP.GT.AND P2, PT, R14, 0x1, PT ;  /* 0x000000010e00780c */ /* 0x000fe20003f44270 */
[----:B------:R-:W-:Y:S01]  /*5130*/  UMOV UR17, 0x10000000 ;  /* 0x1000000000117882 */ /* 0x000fe20000000000 */
[C---:B------:R-:W-:Y:S01]  /*5140*/  ISETP.NE.AND P1, PT, R4.reuse, 0x4, PT ;  /* 0x000000040400780c */ /* 0x040fe20003f25270 */
[----:B------:R-:W-:Y:S01]  /*5150*/  UIADD3 UR7, UR7, 0x180, URZ ;  /* 0x0000018007077890 */ /* 0x000fe2000fffe03f */
[----:B------:R-:W-:Y:S01]  /*5160*/  VIADD R13, R13, 0x20 ;  /* 0x000000200d0d7836 */ /* 0x000fe20000000000 */
[----:B------:R-:W-:Y:S01]  /*5170*/  UIADD3 UR13, UR8, 0x4180, URZ ;  /* 0x00004180080d7890 */ /* 0x000fe2000fffe03f */
[----:B------:R-:W-:Y:S01]  /*5180*/  SEL R3, RZ, 0x1, P1 ;  /* 0x00000001ff037807 */ /* 0x000fe20000800000 */
[----:B------:R-:W-:Y:S01]  /*5190*/  UMOV UR23, 0x30000 ;  /* 0x0003000000177882 */ /* 0x000fe20000000000 */
[----:B------:R-:W-:-:S02]  /*51a0*/  SEL R4, R4, RZ, P1 ;  /* 0x000000ff04047207 */ /* 0x000fc40000800000 */
[----:B------:R-:W-:Y:S01]  /*51b0*/  UMOV UR8, UR7 ;  /* 0x0000000700087c82 */ /* 0x000fe20008000000 */
[----:B------:R-:W-:Y:S01]  /*51c0*/  LOP3.LUT R2, R2, R3, RZ, 0x3c, !PT ;  /* 0x0000000302027212 */ /* 0x000fe200078e3cff */
[----:B------:R0:W-:Y:S02]  /*51d0*/  UTMALDG.3D [UR8], [UR14], desc[UR16] ;  /* 0x000010080e0075b4 */ /* 0x0001e40008011000 */
[----:B0-----:R-:W-:Y:S01]  /*51e0*/  UMOV UR8, UR13 ;  /* 0x0000000d00087c82 */ /* 0x001fe20008000000 */
[----:B------:R-:W-:Y:S02]  /*51f0*/  UMOV UR11, UR18 ;  /* 0x00000012000b7c82 */ /* 0x000fe40008000000 */
[----:B------:R0:W-:Y:S02]  /*5200*/  UTMALDG.3D.MULTICAST [UR8], [UR24], UR23, desc[UR16] ;  /* 0x00001008180073b4 */ /* 0x0001e40008011817 */
[----:B0-----:R-:W-:Y:S05]  /*5210*/  @P2 BRA `(.L_x_109) ;  /* 0xfffffffc003c2947 */ /* 0x001fea000383ffff */
.L_x_105:
[----:B------:R-:W-:Y:S05]  /*5220*/  BSYNC B1 ;  /* 0x0000000000017941 */ /* 0x000fea0003800000 */
.L_x_104:
[----:B------:R-:W-:Y:S01]  /*5230*/  LOP3.LUT P4, RZ, R10, 0xff, RZ, 0xc0, !PT ;  /* 0x000000ff0aff7812 */ /* 0x000fe2000788c0ff */
[----:B------:R-:W-:Y:S01]  /*5240*/  VIADD R8, R8, UR39 ;  /* 0x0000002708087c36 */ /* 0x000fe20008000000 */
[----:B------:R-:W-:Y:S01]  /*5250*/  ULDC.64 UR8, c[0x0][0x650] ;  /* 0x0001940000087ab9 */ /* 0x000fe20000000a00 */
[----:B------:R-:W-:Y:S01]  /*5260*/  BSSY B1, `(.L_x_110) ;  /* 0x000006f000017945 */ /* 0x000fe20003800000 */
[----:B------:R-:W-:Y:S01]  /*5270*/  IMAD.MOV.U32 R18, RZ, RZ, -0x1 ;  /* 0xffffffffff127424 */ /* 0x000fe200078e00ff */
[----:B------:R-:W-:Y:S01]  /*5280*/  PRMT R10, RZ, 0x7610, R10 ;  /* 0x00007610ff0a7816 */ /* 0x000fe2000000000a */
[----:B------:R-:W-:Y:S01]  /*5290*/  IMAD.MOV.U32 R19, RZ, RZ, -0x1 ;  /* 0xffffffffff137424 */ /* 0x000fe200078e00ff */
[C---:B------:R-:W-:Y:S02]  /*52a0*/  ISETP.GT.U32.AND P1, PT, R8.reuse, 0x3, PT ;  /* 0x000000030800780c */ /* 0x040fe40003f24070 */
[----:B------:R-:W-:Y:S02]  /*52b0*/  SHF.R.U32.HI R2, RZ, 0x2, R8 ;  /* 0x00000002ff027819 */ /* 0x000fe40000011608 */
[----:B------:R-:W-:-:S02]  /*52c0*/  LOP3.LUT R8, R8, 0x3, RZ, 0xc0, !PT ;  /* 0x0000000308087812 */ /* 0x000fc400078ec0ff */
[----:B------:R-:W0:Y:S01]  /*52d0*/  @P4 S2R R4, SR_CgaCtaId ;  /* 0x0000000000044919 */ /* 0x000e220000008800 */
[----:B------:R-:W-:Y:S02]  /*52e0*/  @P4 MOV R3, 0x400 ;  /* 0x0000040000034802 */ /* 0x000fe40000000f00 */
[----:B------:R-:W-:-:S04]  /*52f0*/  LOP3.LUT R2, R2, 0x1, RZ, 0xc0, !PT ;  /* 0x0000000102027812 */ /* 0x000fc800078ec0ff */
[----:B------:R-:W-:Y:S02]  /*5300*/  ISETP.NE.U32.AND P2, PT, R2, 0x1, PT ;  /* 0x000000010200780c */ /* 0x000fe40003f45070 */
[----:B0-----:R-:W-:Y:S01]  /*5310*/  @P4 LEA R3, R4, R3, 0x18 ;  /* 0x0000000304034211 */ /* 0x001fe200078ec0ff */
[----:B------:R-:W-:-:S03]  /*5320*/  IMAD.U32 R4, RZ, RZ, UR39 ;  /* 0x00000027ff047e24 */ /* 0x000fc6000f8e00ff */
[----:B------:R0:W-:Y:S01]  /*5330*/  @P4 SYNCS.ARRIVE.TRANS64.A1T0 RZ, [R3+URZ+0x78], RZ ;  /* 0x000078ff03ff49a7 */ /* 0x0001e2000810003f */
[----:B------:R-:W-:Y:S02]  /*5340*/  IADD3 R16, P4, R16, UR50, RZ ;  /* 0x0000003210107c10 */ /* 0x000fe4000ff9e0ff */
[----:B------:R-:W-:Y:S02]  /*5350*/  ISETP.LT.U32.AND P1, PT, R4, 0x4, P1 ;  /* 0x000000040400780c */ /* 0x000fe40000f21070 */
[----:B------:R-:W-:Y:S02]  /*5360*/  IADD3.X R17, R17, UR37, RZ, P4, !PT ;  /* 0x0000002511117c10 */ /* 0x000fe4000a7fe4ff */
[----:B------:R-:W-:Y:S02]  /*5370*/  ISETP.GE.U32.AND P4, PT, R16, UR8, PT ;  /* 0x0000000810007c0c */ /* 0x000fe4000bf86070 */
[----:B0-----:R-:W-:Y:S02]  /*5380*/  SEL R3, RZ, 0x1, !P1 ;  /* 0x00000001ff037807 */ /* 0x001fe40004800000 */
[----:B------:R-:W-:-:S02]  /*5390*/  ISETP.GE.U32.AND.EX P1, PT, R17, UR9, PT, P4 ;  /* 0x0000000911007c0c */ /* 0x000fc4000bf26140 */
[----:B------:R-:W-:-:S04]  /*53a0*/  ISETP.GT.U32.AND P2, PT, R4, 0x3, !P2 ;  /* 0x000000030400780c */ /* 0x000fc80005744070 */
[----:B------:R-:W-:-:S04]  /*53b0*/  SEL R2, RZ, 0x1, !P2 ;  /* 0x00000001ff027807 */ /* 0x000fc80005000000 */
[--C-:B------:R-:W-:Y:S01]  /*53c0*/  LOP3.LUT R0, R2, R0, R3.reuse, 0x96, !PT ;  /* 0x0000000002007212 */ /* 0x100fe200078e9603 */
[----:B------:R-:W-:Y:S01]  /*53d0*/  IMAD.MOV.U32 R2, RZ, RZ, -0x1 ;  /* 0xffffffffff027424 */ /* 0x000fe200078e00ff */
[----:B------:R-:W-:Y:S01]  /*53e0*/  PRMT R3, RZ, 0x7610, R3 ;  /* 0x00007610ff037816 */ /* 0x000fe20000000003 */
[----:B------:R-:W-:Y:S06]  /*53f0*/  @P1 BRA `(.L_x_111) ;  /* 0x0000000400541947 */ /* 0x000fec0003800000 */
[----:B------:R-:W0:Y:S01]  /*5400*/  S2UR UR7, SR_CTAID.X ;  /* 0x00000000000779c3 */ /* 0x000e220000002500 */
[----:B------:R-:W-:Y:S01]  /*5410*/  ULDC.64 UR8, c[0x0][0x628] ;  /* 0x00018a0000087ab9 */ /* 0x000fe20000000a00 */
[----:B------:R-:W-:Y:S01]  /*5420*/  ULDC UR10, c[0x0][0x150] ;  /* 0x00005400000a7ab9 */ /* 0x000fe20000000800 */
[----:B------:R-:W-:Y:S01]  /*5430*/  ISETP.NE.U32.AND P1, PT, RZ, UR8, PT ;  /* 0x00000008ff007c0c */ /* 0x000fe2000bf25070 */
[----:B------:R-:W-:Y:S01]  /*5440*/  ULDC UR11, c[0x0][0x630] ;  /* 0x00018c00000b7ab9 */ /* 0x000fe20000000800 */
[----:B------:R-:W-:Y:S01]  /*5450*/  ULDC UR13, c[0x0][0x154] ;  /* 0x00005500000d7ab9 */ /* 0x000fe20000000800 */
[----:B------:R-:W-:Y:S01]  /*5460*/  IMAD.MOV.U32 R2, RZ, RZ, R16 ;  /* 0x000000ffff027224 */ /* 0x000fe200078e0010 */
[----:B------:R-:W-:Y:S01]  /*5470*/  ISETP.NE.AND.EX P1, PT, RZ, UR9, PT, P1 ;  /* 0x00000009ff007c0c */ /* 0x000fe2000bf25310 */
[----:B------:R-:W1:Y:S01]  /*5480*/  S2UR UR12, SR_CTAID.Y ;  /* 0x00000000000c79c3 */ /* 0x000e620000002600 */
[----:B0-----:R-:W-:-:S05]  /*5490*/  I2FP.F32.U32 R3, UR7 ;  /* 0x0000000700037c45 */ /* 0x001fca0008201000 */
[----:B------:R-:W-:Y:S01]  /*54a0*/  FMUL R12, R3, UR10 ;  /* 0x0000000a030c7c20 */ /* 0x000fe20008400000 */
[----:B------:R-:W-:-:S05]  /*54b0*/  IMAD.MOV.U32 R3, RZ, RZ, R17 ;  /* 0x000000ffff037224 */ /* 0x000fca00078e0011 */
[----:B------:R-:W-:Y:S05]  /*54c0*/  @!P1 BRA `(.L_x_112) ;  /* 0x0000000000289947 */ /* 0x000fea0003800000 */
[----:B------:R-:W-:Y:S02]  /*54d0*/  ULDC UR10, c[0x0][0x634] ;  /* 0x00018d00000a7ab9 */ /* 0x000fe40000000800 */
[----:B------:R-:W-:-:S05]  /*54e0*/  IADD3 R7, P1, R16, UR10, RZ ;  /* 0x0000000a10077c10 */ /* 0x000fca000ff3e0ff */
[----:B------:R-:W-:-:S04]  /*54f0*/  IMAD.X R13, RZ, RZ, R17, P1 ;  /* 0x000000ffff0d7224 */ /* 0x000fc800008e0611 */
[----:B------:R-:W-:-:S04]  /*5500*/  IMAD.WIDE.U32 R4, R13, UR8, RZ ;  /* 0x000000080d047c25 */ /* 0x000fc8000f8e00ff */
[----:B------:R-:W-:-:S04]  /*5510*/  IMAD.WIDE.U32 R4, P1, R7, UR9, R4 ;  /* 0x0000000907047c25 */ /* 0x000fc8000f820004 */
[----:B------:R-:W-:-:S04]  /*5520*/  IMAD.WIDE.U32 R6, R7, UR8, RZ ;  /* 0x0000000807067c25 */ /* 0x000fc8000f8e00ff */
[----:B------:R-:W-:Y:S01]  /*5530*/  IMAD.X R3, RZ, RZ, RZ, P1 ;  /* 0x000000ffff037224 */ /* 0x000fe200008e06ff */
[----:B------:R-:W-:Y:S01]  /*5540*/  IADD3 RZ, P1, R7, R4, RZ ;  /* 0x0000000407ff7210 */ /* 0x000fe20007f3e0ff */
[----:B------:R-:W-:-:S04]  /*5550*/  IMAD.MOV.U32 R2, RZ, RZ, R5 ;  /* 0x000000ffff027224 */ /* 0x000fc800078e0005 */
[----:B------:R-:W-:-:S08]  /*5560*/  IMAD.WIDE.U32.X R2, R13, UR9, R2, P1 ;  /* 0x000000090d027c25 */ /* 0x000fd000088e0402 */
.L_x_112:
[--C-:B------:R-:W-:Y:S01]  /*5570*/  SHF.R.U64 R19, R2, UR11, R3.reuse ;  /* 0x0000000b02137c19 */ /* 0x100fe20008001203 */
[----:B------:R-:W0:Y:S01]  /*5580*/  F2I.U32.TRUNC.NTZ R12, R12 ;  /* 0x0000000c000c7305 */ /* 0x000e22000020f000 */
[----:B------:R-:W-:Y:S01]  /*5590*/  SHF.R.U32.HI R2, RZ, UR11, R3 ;  /* 0x0000000bff027c19 */ /* 0x000fe20008011603 */
[----:B------:R-:W-:Y:S01]  /*55a0*/  ULDC.64 UR8, c[0x0][0x620] ;  /* 0x0001880000087ab9 */ /* 0x000fe20000000a00 */
[----:B------:R-:W-:Y:S01]  /*55b0*/  IADD3 R5, P1, RZ, -R19, RZ ;  /* 0x80000013ff057210 */ /* 0x000fe20007f3e0ff */
[----:B------:R-:W-:Y:S01]  /*55c0*/  ULDC.64 UR14, c[0x0][0x640] ;  /* 0x00019000000e7ab9 */ /* 0x000fe20000000a00 */
[----:B-1----:R-:W-:Y:S01]  /*55d0*/  I2FP.F32.U32 R4, UR12 ;  /* 0x0000000c00047c45 */ /* 0x002fe20008201000 */
[----:B------:R-:W-:Y:S02]  /*55e0*/  ULDC UR11, c[0x0][0x658] ;  /* 0x00019600000b7ab9 */ /* 0x000fe40000000800 */
[----:B------:R-:W-:Y:S01]  /*55f0*/  IMAD.X R2, RZ, RZ, ~R2, P1 ;  /* 0x000000ffff027224 */ /* 0x000fe200008e0e02 */
[----:B------:R-:W-:Y:S01]  /*5600*/  ISETP.NE.U32.AND P1, PT, RZ, UR14, PT ;  /* 0x0000000eff007c0c */ /* 0x000fe2000bf25070 */
[----:B------:R-:W-:Y:S01]  /*5610*/  FMUL R6, R4, UR13 ;  /* 0x0000000d04067c20 */ /* 0x000fe20008400000 */
[----:B------:R-:W-:Y:S01]  /*5620*/  ULDC UR13, c[0x0][0x648] ;  /* 0x00019200000d7ab9 */ /* 0x000fe20000000800 */
[----:B------:R-:W-:Y:S01]  /*5630*/  IMAD R4, R2, UR8, RZ ;  /* 0x0000000802047c24 */ /* 0x000fe2000f8e02ff */
[----:B------:R-:W-:Y:S01]  /*5640*/  ISETP.NE.AND.EX P1, PT, RZ, UR15, PT, P1 ;  /* 0x0000000fff007c0c */ /* 0x000fe2000bf25310 */
[C---:B------:R-:W-:Y:S01]  /*5650*/  IMAD.WIDE.U32 R2, R5.reuse, UR8, R16 ;  /* 0x0000000805027c25 */ /* 0x040fe2000f8e0010 */
[----:B0-----:R-:W-:Y:S01]  /*5660*/  R2UR UR8, R12 ;  /* 0x000000000c0872ca */ /* 0x001fe200000e0000 */
[----:B------:R-:W0:Y:S01]  /*5670*/  F2I.U32.TRUNC.NTZ R6, R6 ;  /* 0x0000000600067305 */ /* 0x000e22000020f000 */
[----:B------:R-:W1:Y:S01]  /*5680*/  LDC R12, c[0x0][0x610] ;  /* 0x00018400ff0c7b82 */ /* 0x000e620000000800 */
[----:B------:R-:W-:Y:S01]  /*5690*/  IMAD R5, R5, UR9, R4 ;  /* 0x0000000905057c24 */ /* 0x000fe2000f8e0204 */
[----:B------:R-:W-:-:S03]  /*56a0*/  ULDC UR9, c[0x0][0x618] ;  /* 0x0001860000097ab9 */ /* 0x000fc60000000800 */
[----:B------:R-:W-:-:S05]  /*56b0*/  IMAD.IADD R3, R3, 0x1, R5 ;  /* 0x0000000103037824 */ /* 0x000fca00078e0205 */
[--C-:B------:R-:W-:Y:S02]  /*56c0*/  SHF.R.U64 R14, R2, UR9, R3.reuse ;  /* 0x00000009020e7c19 */ /* 0x100fe40008001203 */
[----:B------:R-:W-:Y:S01]  /*56d0*/  SHF.R.U32.HI R3, RZ, UR9, R3 ;  /* 0x00000009ff037c19 */ /* 0x000fe20008011603 */
[----:B------:R-:W-:Y:S01]  /*56e0*/  ULDC UR9, c[0x0][0x608] ;  /* 0x0001820000097ab9 */ /* 0x000fe20000000800 */
[----:B0-----:R-:W-:Y:S02]  /*56f0*/  R2UR UR10, R6 ;  /* 0x00000000060a72ca */ /* 0x001fe400000e0000 */
[--C-:B------:R-:W-:Y:S02]  /*5700*/  SHF.R.U64 R15, R14, UR9, R3.reuse ;  /* 0x000000090e0f7c19 */ /* 0x100fe40008001203 */
[----:B------:R-:W-:Y:S01]  /*5710*/  SHF.R.U32.HI R2, RZ, UR9, R3 ;  /* 0x00000009ff027c19 */ /* 0x000fe20008011603 */
[----:B------:R-:W-:-:S03]  /*5720*/  UIADD3 UR9, -UR8, URZ, URZ ;  /* 0x0000003f08097290 */ /* 0x000fc6000fffe13f */
[--C-:B------:R-:W-:Y:S01]  /*5730*/  SHF.R.U64 R21, R15, UR11, R2.reuse ;  /* 0x0000000b0f157c19 */ /* 0x100fe20008001202 */
[----:B------:R-:W-:Y:S01]  /*5740*/  ULDC UR8, c[0x0][0x144] ;  /* 0x0000510000087ab9 */ /* 0x000fe20000000800 */
[----:B------:R-:W-:-:S03]  /*5750*/  SHF.R.U32.HI R3, RZ, UR11, R2 ;  /* 0x0000000bff037c19 */ /* 0x000fc60008011602 */
[----:B------:R-:W-:Y:S01]  /*5760*/  IMAD.MOV.U32 R2, RZ, RZ, R21 ;  /* 0x000000ffff027224 */ /* 0x000fe200078e0015 */
[----:B------:R-:W-:Y:S06]  /*5770*/  @!P1 BRA `(.L_x_113) ;  /* 0x0000000000289947 */ /* 0x000fec0003800000 */
        /* <DEDUP_REMOVED lines=10> */
.L_x_113:
[----:B------:R-:W-:Y:S01]  /*5820*/  UISETP.NE.AND UP0, UPT, UR38, URZ, UPT ;  /* 0x0000003f2600728c */ /* 0x000fe2000bf05270 */
[----:B------:R-:W-:Y:S01]  /*5830*/  SHF.R.U64 R3, R2, UR13, R3 ;  /* 0x0000000d02037c19 */ /* 0x000fe20008001203 */
[----:B------:R-:W-:Y:S01]  /*5840*/  UIADD3 UR10, -UR10, URZ, URZ ;  /* 0x0000003f0a0a7290 */ /* 0x000fe2000fffe13f */
[----:B------:R-:W-:Y:S01]  /*5850*/  LOP3.LUT R2, R15, UR6, RZ, 0xc0, !PT ;  /* 0x000000060f027c12 */ /* 0x000fe2000f8ec0ff */
[----:B------:R-:W-:Y:S01]  /*5860*/  UIMAD UR7, UR8, UR9, UR7 ;  /* 0x00000009080772a4 */ /* 0x000fe2000f8e0207 */
[----:B------:R-:W-:Y:S01]  /*5870*/  LOP3.LUT R5, R14, UR4, RZ, 0xc0, !PT ;  /* 0x000000040e057c12 */ /* 0x000fe2000f8ec0ff */
[----:B------:R-:W-:Y:S01]  /*5880*/  IMAD.MOV R4, RZ, RZ, -R3 ;  /* 0x000000ffff047224 */ /* 0x000fe200078e0a03 */
[----:B------:R-:W-:Y:S01]  /*5890*/  ULDC UR8, c[0x0][0x148] ;  /* 0x0000520000087ab9 */ /* 0x000fe20000000800 */
[----:B------:R-:W-:Y:S01]  /*58a0*/  IMAD R3, R3, UR5, R2 ;  /* 0x0000000503037c24 */ /* 0x000fe2000f8e0202 */
[----:B------:R-:W-:Y:S02]  /*58b0*/  PLOP3.LUT P1, PT, PT, PT, UP0, 0x80, 0x0 ;  /* 0x000000000000781c */ /* 0x000fe40003f2f008 */
[----:B------:R-:W-:-:S03]  /*58c0*/  @UP0 UIMAD UR7, UR8, UR10, UR12 ;  /* 0x0000000a080702a4 */ /* 0x000fc6000f8e020c */
[----:B------:R-:W-:Y:S02]  /*58d0*/  ULDC UR8, c[0x0][0x638] ;  /* 0x00018e0000087ab9 */ /* 0x000fe40000000800 */
[----:B------:R-:W-:Y:S02]  /*58e0*/  IMAD R2, R4, UR8, R21 ;  /* 0x0000000804027c24 */ /* 0x000fe4000f8e0215 */
[----:B-1----:R-:W-:Y:S01]  /*58f0*/  IMAD R12, R3, R12, UR7 ;  /* 0x00000007030c7e24 */ /* 0x002fe2000f8e020c */
[----:B------:R-:W-:Y:S01]  /*5900*/  ULDC UR7, c[0x0][0x600] ;  /* 0x0001800000077ab9 */ /* 0x000fe20000000800 */
[----:B------:R-:W-:Y:S02]  /*5910*/  IMAD.MOV.U32 R3, RZ, RZ, 0x1 ;  /* 0x00000001ff037424 */ /* 0x000fe400078e00ff */
[----:B------:R-:W-:-:S05]  /*5920*/  IMAD R5, R2, UR7, R5 ;  /* 0x0000000702057c24 */ /* 0x000fca000f8e0205 */
[----:B------:R-:W-:Y:S02]  /*5930*/  SEL R2, R5, R12, !P1 ;  /* 0x0000000c05027207 */ /* 0x000fe40004800000 */
[----:B------:R-:W-:-:S07]  /*5940*/  SEL R18, R12, R5, !P1 ;  /* 0x000000050c127207 */ /* 0x000fce0004800000 */
.L_x_111:
[----:B------:R-:W-:Y:S05]  /*5950*/  BSYNC B1 ;  /* 0x0000000000017941 */ /* 0x000fea0003800000 */
.L_x_110:
[----:B------:R-:W-:-:S13]  /*5960*/  LOP3.LUT P1, RZ, R3, 0xff, RZ, 0xc0, !PT ;  /* 0x000000ff03ff7812 */ /* 0x000fda000782c0ff */
[----:B------:R-:W-:Y:S05]  /*5970*/  @P1 BRA `(.L_x_114) ;  /* 0xfffffff400301947 */ /* 0x000fea000383ffff */
[----:B------:R-:W-:Y:S05]  /*5980*/  BSYNC B0 ;  /* 0x0000000000007941 */ /* 0x000fea0003800000 */
.L_x_102:
[----:B------:R-:W-:-:S03]  /*5990*/  UMOV UR7, 0xffffffff ;  /* 0xffffffff00077882 */ /* 0x000fc60000000000 */
[----:B------:R-:W-:Y:S05]  /*59a0*/  BRA.DIV UR7, `(.L_x_115) ;  /* 0x0000000607447947 */ /* 0x000fea000b800000 */
[----:B------:R-:W-:-:S13]  /*59b0*/  ELECT P6, URZ, PT ;  /* 0x00000000003f782f */ /* 0x000fda00038c0000 */
.L_x_131:
[----:B------:R-:W-:Y:S04]  /*59c0*/  BSSY B0, `(.L_x_116) ;  /* 0x000002c000007945 */ /* 0x000fe80003800000 */
[----:B------:R-:W-:Y:S05]  /*59d0*/  @!P6 BRA `(.L_x_117) ;  /* 0x0000000000a8e947 */ /* 0x000fea0003800000 */
[----:B------:R-:W-:-:S04]  /*59e0*/  ULOP3.LUT UR7, UR36, 0x2, URZ, 0xfc, !UPT ;  /* 0x0000000224077892 */ /* 0x000fc8000f8efc3f */
[----:B------:R-:W-:-:S06]  /*59f0*/  UISETP.NE.AND UP0, UPT, UR7, 0x3, UPT ;  /* 0x000000030700788c */ /* 0x000fcc000bf05270 */
[----:B------:R-:W-:-:S13]  /*5a00*/  PLOP3.LUT P0, PT, PT, PT, UP0, 0x80, 0x0 ;  /* 0x000000000000781c */ /* 0x000fda0003f0f008 */
[----:B------:R-:W-:Y:S05]  /*5a10*/  @!P0 BRA `(.L_x_118) ;  /* 0x0000000000048947 */ /* 0x000fea0003800000 */
[----:B------:R-:W-:Y:S01]  /*5a20*/  BPT.TRAP 0x1 ;  /* 0x000000040000795c */ /* 0x000fe20000300000 */
.L_x_118:
[----:B------:R-:W0:Y:S01]  /*5a30*/  S2R R3, SR_CgaCtaId ;  /* 0x0000000000037919 */ /* 0x000e220000008800 */
[----:B------:R-:W-:-:S04]  /*5a40*/  MOV R2, 0x400 ;  /* 0x0000040000027802 */ /* 0x000fc80000000f00 */
[----:B0-----:R-:W-:Y:S02]  /*5a50*/  LEA R3, R3, R2, 0x18 ;  /* 0x0000000203037211 */ /* 0x001fe400078ec0ff */
[----:B------:R-:W-:-:S03]  /*5a60*/  SHF.L.U32 R2, R0, 0x1f, RZ ;  /* 0x0000001f00027819 */ /* 0x000fc600000006ff */
[----:B------:R-:W-:-:S04]  /*5a70*/  VIADD R3, R3, 0x20 ;  /* 0x0000002003037836 */ /* 0x000fc80000000000 */
[C---:B------:R-:W-:Y:S02]  /*5a80*/  IMAD R7, R8.reuse, 0x8, R3 ;  /* 0x0000000808077824 */ /* 0x040fe400078e0203 */
[----:B------:R-:W-:Y:S02]  /*5a90*/  VIADD R8, R8, 0x1 ;  /* 0x0000000108087836 */ /* 0x000fe40000000000 */
[----:B------:R-:W0:Y:S03]  /*5aa0*/  SYNCS.PHASECHK.TRANS64.TRYWAIT P0, [R7+URZ], R2 ;  /* 0x00000002070075a7 */ /* 0x000e26000800017f */
[----:B------:R-:W-:-:S04]  /*5ab0*/  ISETP.NE.AND P1, PT, R8, 0x4, PT ;  /* 0x000000040800780c */ /* 0x000fc80003f25270 */
[----:B------:R-:W-:Y:S02]  /*5ac0*/  SEL R5, RZ, 0x1, P1 ;  /* 0x00000001ff057807 */ /* 0x000fe40000800000 */
[----:B------:R-:W-:Y:S02]  /*5ad0*/  SEL R8, R8, RZ, P1 ;  /* 0x000000ff08087207 */ /* 0x000fe40000800000 */
[----:B------:R-:W-:-:S03]  /*5ae0*/  LOP3.LUT R5, R0, R5, RZ, 0x3c, !PT ;  /* 0x0000000500057212 */ /* 0x000fc600078e3cff */
[----:B------:R-:W-:Y:S01]  /*5af0*/  IMAD R9, R8, 0x8, R3 ;  /* 0x0000000808097824 */ /* 0x000fe200078e0203 */
[----:B------:R-:W-:Y:S01]  /*5b00*/  SHF.L.U32 R4, R5, 0x1f, RZ ;  /* 0x0000001f05047819 */ /* 0x000fe200000006ff */
[----:B0-----:R-:W-:Y:S06]  /*5b10*/  @!P0 BRA `(.L_x_119) ;  /* 0x0000000400088947 */ /* 0x001fec0003800000 */
.L_x_132:
[----:B------:R-:W1:Y:S01]  /*5b20*/  SYNCS.PHASECHK.TRANS64.TRYWAIT P0, [R9+URZ], R4 ;  /* 0x00000004090075a7 */ /* 0x000e62000800017f */
[----:B------:R-:W-:-:S05]  /*5b30*/  VIADD R0, R8, 0x1 ;  /* 0x0000000108007836 */ /* 0x000fca0000000000 */
[----:B------:R-:W-:-:S04]  /*5b40*/  ISETP.NE.AND P1, PT, R0, 0x4, PT ;  /* 0x000000040000780c */ /* 0x000fc80003f25270 */
[----:B0-----:R-:W-:Y:S02]  /*5b50*/  SEL R2, RZ, 0x1, P1 ;  /* 0x00000001ff027807 */ /* 0x001fe40000800000 */
[----:B------:R-:W-:Y:S02]  /*5b60*/  SEL R0, R0, RZ, P1 ;  /* 0x000000ff00007207 */ /* 0x000fe40000800000 */
[----:B------:R-:W-:-:S03]  /*5b70*/  LOP3.LUT R7, R5, R2, RZ, 0x3c, !PT ;  /* 0x0000000205077212 */ /* 0x000fc600078e3cff */
[----:B------:R-:W-:Y:S01]  /*5b80*/  IMAD R6, R0, 0x8, R3 ;  /* 0x0000000800067824 */ /* 0x000fe200078e0203 */
[----:B------:R-:W-:Y:S01]  /*5b90*/  SHF.L.U32 R5, R7, 0x1f, RZ ;  /* 0x0000001f07057819 */ /* 0x000fe200000006ff */
[----:B-1----:R-:W-:Y:S06]  /*5ba0*/  @!P0 BRA `(.L_x_120) ;  /* 0x0000000000f88947 */ /* 0x002fec0003800000 */
.L_x_133:
[----:B------:R-:W1:Y:S01]  /*5bb0*/  SYNCS.PHASECHK.TRANS64.TRYWAIT P0, [R6+URZ], R5 ;  /* 0x00000005060075a7 */ /* 0x000e62000800017f */
[----:B------:R-:W-:-:S05]  /*5bc0*/  VIADD R0, R0, 0x1 ;  /* 0x0000000100007836 */ /* 0x000fca0000000000 */
[----:B------:R-:W-:-:S04]  /*5bd0*/  ISETP.NE.AND P1, PT, R0, 0x4, PT ;  /* 0x000000040000780c */ /* 0x000fc80003f25270 */
[----:B------:R-:W-:Y:S02]  /*5be0*/  SEL R2, RZ, 0x1, P1 ;  /* 0x00000001ff027807 */ /* 0x000fe40000800000 */
[----:B------:R-:W-:Y:S02]  /*5bf0*/  SEL R0, R0, RZ, P1 ;  /* 0x000000ff00007207 */ /* 0x000fe40000800000 */
[----:B------:R-:W-:Y:S01]  /*5c00*/  LOP3.LUT R2, R7, R2, RZ, 0x3c, !PT ;  /* 0x0000000207027212 */ /* 0x000fe200078e3cff */
[----:B-1----:R-:W-:Y:S06]  /*5c10*/  @!P0 BRA `(.L_x_121) ;  /* 0x0000000000f08947 */ /* 0x002fec0003800000 */
.L_x_134:
[----:B------:R-:W-:Y:S01]  /*5c20*/  IMAD R3, R0, 0x8, R3 ;  /* 0x0000000800037824 */ /* 0x000fe200078e0203 */
[----:B------:R-:W-:-:S07]  /*5c30*/  SHF.L.U32 R0, R2, 0x1f, RZ ;  /* 0x0000001f02007819 */ /* 0x000fce00000006ff */
.L_x_122:
[----:B--2---:R2:W3:Y:S02]  /*5c40*/  SYNCS.PHASECHK.TRANS64.TRYWAIT P0, [R3+URZ], R0 ;  /* 0x00000000030075a7 */ /* 0x0044e4000800017f */
[----:B---3--:R-:W-:Y:S05]  /*5c50*/  @!P0 NANOSLEEP.SYNCS 0x989680 ;  /* 0x009896800000895d */ /* 0x008fea0003900000 */
[----:B------:R-:W3:Y:S02]  /*5c60*/  @!P0 SYNCS.PHASECHK.TRANS64 P0, [R3+URZ], R0 ;  /* 0x00000000030085a7 */ /* 0x000ee4000800007f */
[----:B---3--:R-:W-:Y:S05]  /*5c70*/  @!P0 BRA `(.L_x_122) ;  /* 0xfffffffc00f08947 */ /* 0x008fea000383ffff */
.L_x_117:
[----:B------:R-:W-:Y:S05]  /*5c80*/  BSYNC B0 ;  /* 0x0000000000007941 */ /* 0x000fea0003800000 */
.L_x_116:
[----:B------:R-:W-:Y:S05]  /*5c90*/  EXIT ;  /* 0x000000000000794d */ /* 0x000fea0003800000 */
.L_x_18:
[----:B0-----:R0:W1:Y:S02]  /*5ca0*/  SYNCS.PHASECHK.TRANS64.TRYWAIT P0, [R63+URZ], R0 ;  /* 0x000000003f0075a7 */ /* 0x001064000800017f */
[----:B-1----:R-:W-:Y:S05]  /*5cb0*/  @!P0 NANOSLEEP.SYNCS 0x989680 ;  /* 0x009896800000895d */ /* 0x002fea0003900000 */
[----:B------:R-:W1:Y:S02]  /*5cc0*/  @!P0 SYNCS.PHASECHK.TRANS64 P0, [R63+URZ], R0 ;  /* 0x000000003f0085a7 */ /* 0x000e64000800007f */
[----:B-1----:R-:W-:Y:S05]  /*5cd0*/  @!P0 BRA `(.L_x_18) ;  /* 0xfffffffc00f08947 */ /* 0x002fea000383ffff */
[----:B------:R-:W-:Y:S05]  /*5ce0*/  BRA `(.L_x_123) ;  /* 0xffffffb800dc7947 */ /* 0x000fea000383ffff */
.L_x_23:
[----:B-1----:R1:W2:Y:S02]  /*5cf0*/  SYNCS.PHASECHK.TRANS64.TRYWAIT P1, [R3+URZ], R0 ;  /* 0x00000000030075a7 */ /* 0x0022a4000802017f */
[----:B--2---:R-:W-:Y:S05]  /*5d00*/  @!P1 NANOSLEEP.SYNCS 0x989680 ;  /* 0x009896800000995d */ /* 0x004fea0003900000 */
[----:B------:R-:W2:Y:S02]  /*5d10*/  @!P1 SYNCS.PHASECHK.TRANS64 P1, [R3+URZ], R0 ;  /* 0x00000000030095a7 */ /* 0x000ea4000802007f */
[----:B--2---:R-:W-:Y:S05]  /*5d20*/  @!P1 BRA `(.L_x_23) ;  /* 0xfffffffc00f09947 */ /* 0x004fea000383ffff */
[----:B------:R-:W-:Y:S05]  /*5d30*/  BRA `(.L_x_22) ;  /* 0xffffffbc00447947 */ /* 0x000fea000383ffff */
.L_x_28:
[----:B-1----:R-:W-:-:S04]  /*5d40*/  IMAD.U32 R5, RZ, RZ, UR4 ;  /* 0x00000004ff057e24 */ /* 0x002fc8000f8e00ff */
[----:B------:R1:W2:Y:S03]  /*5d50*/  SYNCS.PHASECHK.TRANS64.TRYWAIT P1, [R5+URZ], R4 ;  /* 0x00000004050075a7 */ /* 0x0002a6000802017f */
[----:B--2---:R-:W-:Y:S05]  /*5d60*/  @!P1 NANOSLEEP.SYNCS 0x989680 ;  /* 0x009896800000995d */ /* 0x004fea0003900000 */
[----:B------:R-:W2:Y:S02]  /*5d70*/  @!P1 SYNCS.PHASECHK.TRANS64 P1, [R5+URZ], R4 ;  /* 0x00000004050095a7 */ /* 0x000ea4000802007f */
[----:B--2---:R-:W-:Y:S05]  /*5d80*/  @!P1 BRA `(.L_x_28) ;  /* 0xfffffffc00ec9947 */ /* 0x004fea000383ffff */
[----:B------:R-:W-:Y:S05]  /*5d90*/  BRA `(.L_x_27) ;  /* 0xffffffbc00bc7947 */ /* 0x000fea000383ffff */
.L_x_34:
[----:B0-----:R0:W1:Y:S02]  /*5da0*/  SYNCS.PHASECHK.TRANS64.TRYWAIT P0, [R63+URZ+0x10], R0 ;  /* 0x000010003f0075a7 */ /* 0x001064000800017f */
[----:B-1----:R-:W-:Y:S05]  /*5db0*/  @!P0 NANOSLEEP.SYNCS 0x989680 ;  /* 0x009896800000895d */ /* 0x002fea0003900000 */
[----:B------:R-:W1:Y:S02]  /*5dc0*/  @!P0 SYNCS.PHASECHK.TRANS64 P0, [R63+URZ+0x10], R0 ;  /* 0x000010003f0085a7 */ /* 0x000e64000800007f */
[----:B-1----:R-:W-:Y:S05]  /*5dd0*/  @!P0 BRA `(.L_x_34) ;  /* 0xfffffffc00f08947 */ /* 0x002fea000383ffff */
[----:B------:R-:W-:Y:S05]  /*5de0*/  BRA `(.L_x_124) ;  /* 0xffffffc000cc7947 */ /* 0x000fea000383ffff */
.L_x_103:
[----:B------:R-:W-:Y:S01]  /*5df0*/  BSSY B1, `(.L_x_125) ;  /* 0x0000006000017945 */ /* 0x000fe20003800000 */
[----:B------:R-:W-:-:S07]  /*5e00*/  IMAD.MOV.U32 R15, RZ, RZ, -0x1 ;  /* 0xffffffffff0f7424 */ /* 0x000fce00078e00ff */
[----:B-----5:R-:W-:Y:S05]  /*5e10*/  WARPSYNC.COLLECTIVE R15, `(.L_x_126) ;  /* 0x000000000f0c7348 */ /* 0x020fea0003c00000 */
[----:B------:R-:W-:Y:S02]  /*5e20*/  ELECT P6, UR62, PT ;  /* 0x00000000003e782f */ /* 0x000fe400038c0000 */
[----:B------:R-:W-:Y:S01]  /*5e30*/  MOV R14, UR62 ;  /* 0x0000003e000e7c02 */ /* 0x000fe20008000f00 */
[----:B-----5:R-:W-:Y:S10]  /*5e40*/  ENDCOLLECTIVE ;  /* 0x000000000000791b */ /* 0x020ff40003800000 */
.L_x_126:
[----:B------:R-:W-:Y:S05]  /*5e50*/  BSYNC B1 ;  /* 0x0000000000017941 */ /* 0x000fea0003800000 */
.L_x_125:
[----:B------:R-:W-:Y:S05]  /*5e60*/  BRA `(.L_x_127) ;  /* 0xfffffff000007947 */ /* 0x000fea000383ffff */
.L_x_106:
[----:B0-----:R0:W1:Y:S02]  /*5e70*/  SYNCS.PHASECHK.TRANS64.TRYWAIT P1, [R12+URZ+0x20], R3 ;  /* 0x000020030c0075a7 */ /* 0x001064000802017f */
[----:B-1----:R-:W-:Y:S05]  /*5e80*/  @!P1 NANOSLEEP.SYNCS 0x989680 ;  /* 0x009896800000995d */ /* 0x002fea0003900000 */
[----:B------:R-:W1:Y:S02]  /*5e90*/  @!P1 SYNCS.PHASECHK.TRANS64 P1, [R12+URZ+0x20], R3 ;  /* 0x000020030c0095a7 */ /* 0x000e64000802007f */
[----:B-1----:R-:W-:Y:S05]  /*5ea0*/  @!P1 BRA `(.L_x_106) ;  /* 0xfffffffc00f09947 */ /* 0x002fea000383ffff */
[----:B------:R-:W-:Y:S05]  /*5eb0*/  BRA `(.L_x_128) ;  /* 0xfffffff000347947 */ /* 0x000fea000383ffff */
.L_x_115:
[----:B------:R-:W-:Y:S01]  /*5ec0*/  BSSY B0, `(.L_x_129) ;  /* 0x0000006000007945 */ /* 0x000fe20003800000 */
[----:B------:R-:W-:-:S07]  /*5ed0*/  IMAD.MOV.U32 R15, RZ, RZ, -0x1 ;  /* 0xffffffffff0f7424 */ /* 0x000fce00078e00ff */
[----:B-----5:R-:W-:Y:S05]  /*5ee0*/  WARPSYNC.COLLECTIVE R15, `(.L_x_130) ;  /* 0x000000000f0c7348 */ /* 0x020fea0003c00000 */
[----:B------:R-:W-:Y:S02]  /*5ef0*/  ELECT P6, UR62, PT ;  /* 0x00000000003e782f */ /* 0x000fe400038c0000 */
[----:B------:R-:W-:Y:S01]  /*5f00*/  MOV R14, UR62 ;  /* 0x0000003e000e7c02 */ /* 0x000fe20008000f00 */
[----:B-----5:R-:W-:Y:S10]  /*5f10*/  ENDCOLLECTIVE ;  /* 0x000000000000791b */ /* 0x020ff40003800000 */
.L_x_130:
[----:B------:R-:W-:Y:S05]  /*5f20*/  BSYNC B0 ;  /* 0x0000000000007941 */ /* 0x000fea0003800000 */
.L_x_129:
[----:B------:R-:W-:Y:S05]  /*5f30*/  BRA `(.L_x_131) ;  /* 0xfffffff800a07947 */ /* 0x000fea000383ffff */
.L_x_119:
[----:B0-----:R0:W1:Y:S02]  /*5f40*/  SYNCS.PHASECHK.TRANS64.TRYWAIT P0, [R7+URZ], R2 ;  /* 0x00000002070075a7 */ /* 0x001064000800017f */
[----:B-1----:R-:W-:Y:S05]  /*5f50*/  @!P0 NANOSLEEP.SYNCS 0x989680 ;  /* 0x009896800000895d */ /* 0x002fea0003900000 */
[----:B------:R-:W1:Y:S02]  /*5f60*/  @!P0 SYNCS.PHASECHK.TRANS64 P0, [R7+URZ], R2 ;  /* 0x00000002070085a7 */ /* 0x000e64000800007f */
[----:B-1----:R-:W-:Y:S05]  /*5f70*/  @!P0 BRA `(.L_x_119) ;  /* 0xfffffffc00f08947 */ /* 0x002fea000383ffff */
[----:B------:R-:W-:Y:S05]  /*5f80*/  BRA `(.L_x_132) ;  /* 0xfffffff800e47947 */ /* 0x000fea000383ffff */
.L_x_120:
[----:B0-----:R0:W1:Y:S02]  /*5f90*/  SYNCS.PHASECHK.TRANS64.TRYWAIT P0, [R9+URZ], R4 ;  /* 0x00000004090075a7 */ /* 0x001064000800017f */
[----:B-1----:R-:W-:Y:S05]  /*5fa0*/  @!P0 NANOSLEEP.SYNCS 0x989680 ;  /* 0x009896800000895d */ /* 0x002fea0003900000 */
[----:B------:R-:W1:Y:S02]  /*5fb0*/  @!P0 SYNCS.PHASECHK.TRANS64 P0, [R9+URZ], R4 ;  /* 0x00000004090085a7 */ /* 0x000e64000800007f */
[----:B-1----:R-:W-:Y:S05]  /*5fc0*/  @!P0 BRA `(.L_x_120) ;  /* 0xfffffffc00f08947 */ /* 0x002fea000383ffff */
[----:B------:R-:W-:Y:S05]  /*5fd0*/  BRA `(.L_x_133) ;  /* 0xfffffff800f47947 */ /* 0x000fea000383ffff */
.L_x_121:
[----:B-1----:R1:W2:Y:S02]  /*5fe0*/  SYNCS.PHASECHK.TRANS64.TRYWAIT P0, [R6+URZ], R5 ;  /* 0x00000005060075a7 */ /* 0x0022a4000800017f */
[----:B--2---:R-:W-:Y:S05]  /*5ff0*/  @!P0 NANOSLEEP.SYNCS 0x989680 ;  /* 0x009896800000895d */ /* 0x004fea0003900000 */
[----:B------:R-:W2:Y:S02]  /*6000*/  @!P0 SYNCS.PHASECHK.TRANS64 P0, [R6+URZ], R5 ;  /* 0x00000005060085a7 */ /* 0x000ea4000800007f */
[----:B--2---:R-:W-:Y:S05]  /*6010*/  @!P0 BRA `(.L_x_121) ;  /* 0xfffffffc00f08947 */ /* 0x004fea000383ffff */
[----:B------:R-:W-:Y:S05]  /*6020*/  BRA `(.L_x_134) ;  /* 0xfffffff800fc7947 */ /* 0x000fea000383ffff */
.L_x_135:
[----:B------:R-:W-:-:S00]  /*6030*/  BRA `(.L_x_135) ;  /* 0xfffffffc00fc7947 */ /* 0x000fc0000383ffff */
[----:B------:R-:W-:-:S00]  /*6040*/  NOP ;  /* 0x0000000000007918 */ /* 0x000fc00000000000 */
        /* <DEDUP_REMOVED lines=11> */
.L_x_136:


//--------------------- .nv.global.init           --------------------------
	.section	.nv.global.init,"aw",@progbits
.nv.global.init:
	.type		$str$22,@object
	.size		$str$22,($str$23 - $str$22)
$str$22:
        /*0000*/ 	.byte	0x6b, 0x5f, 0x74, 0x69, 0x6c, 0x65, 0x5f, 0x63, 0x6f, 0x75, 0x6e, 0x74, 0x20, 0x3e, 0x3d, 0x20
        /*0010*/ 	.byte	0x31, 0x00
	.type		$str$23,@object
	.size		$str$23,(__unnamed_1 - $str$23)
$str$23:
        /*0012*/ 	.byte	0x2f, 0x74, 0x6d, 0x70, 0x2f, 0x63, 0x75, 0x74, 0x6c, 0x61, 0x73, 0x73, 0x5f, 0x73, 0x77, 0x65
        /*0022*/ 	.byte	0x65, 0x70, 0x5f, 0x73, 0x72, 0x63, 0x2f, 0x69, 0x6e, 0x63, 0x6c, 0x75, 0x64, 0x65, 0x2f, 0x63
        /*0032*/ 	.byte	0x75, 0x74, 0x6c, 0x61, 0x73, 0x73, 0x2f, 0x67, 0x65, 0x6d, 0x6d, 0x2f, 0x63, 0x6f, 0x6c, 0x6c
        /*0042*/ 	.byte	0x65, 0x63, 0x74, 0x69, 0x76, 0x65, 0x2f, 0x73, 0x6d, 0x39, 0x30, 0x5f, 0x6d, 0x6d, 0x61, 0x5f
        /*0052*/ 	.byte	0x74, 0x6d, 0x61, 0x5f, 0x67, 0x6d, 0x6d, 0x61, 0x5f, 0x73, 0x73, 0x5f, 0x77, 0x61, 0x72, 0x70
        /*0062*/ 	.byte	0x73, 0x70, 0x65, 0x63, 0x69, 0x61, 0x6c, 0x69, 0x7a, 0x65, 0x64, 0x2e, 0x68, 0x70, 0x70, 0x00
	.type		__unnamed_1,@object
	.size		__unnamed_1,(.L_0 - __unnamed_1)
__unnamed_1:
        /*0072*/ 	.byte	0x76, 0x6f, 0x69, 0x64, 0x20, 0x63, 0x75, 0x74, 0x6c, 0x61, 0x73, 0x73, 0x3a, 0x3a, 0x67, 0x65
        /* <DEDUP_REMOVED lines=180> */
        /*0bc2*/ 	.byte	0x65, 0x6e, 0x74, 0x69, 0x74, 0x79, 0x5d, 0x00
.L_0:


//--------------------- .nv.shared._ZN7cutlass13device_kernelINS_4gemm6kernel13GemmUniversalIN4cute5tupleIJiiiiEEENS1_10collective13CollectiveMmaINS1_34MainloopSm90TmaGmmaWarpSpecializedILi4ENS5_IJNS4_1CILi2EEENSA_ILi1EEESC_EEENS1_32KernelTmaWarpSpecializedPingpongEEENS5_IJNSA_ILi64EEESG_NSA_ILi32EEEEEENS_10bfloat16_tENS5_IJlSC_lEEESJ_SK_NS4_8TiledMMAINS4_8MMA_AtomIJNS4_4SM904GMMA27MMA_64x64x16_F32BF16BF16_SSILNSO_5MajorE0ELSQ_0ELNSO_7ScaleInE1ELSR_1EEEEEENS4_6LayoutINS5_IJSC_SC_SC_EEENS5_IJNSA_ILi0EEESW_SW_EEEEENS5_IJNS4_10UnderscoreESZ_SZ_EEEEENS4_13SM90_TMA_LOADENS4_14ComposedLayoutINS4_7SwizzleILi2ELi4ELi3EEENS4_18smem_ptr_flag_bitsILi16EEENSU_INS5_IJNSA_ILi8EEESH_EEENS5_IJSH_SC_EEEEEEEvNS4_8identityENS4_23SM90_TMA_LOAD_MULTICASTES1C_vS1D_EENS_8epilogue10collective6detail29Sm90TmaWarpSpecializedAdapterINS1H_15DefaultEpilogueISJ_SK_SK_NS1G_6thread17LinearCombinationISJ_Li1EffLNS1L_9ScaleType4KindE0ELNS_15FloatRoundStyleE2ESJ_EENS1_15EpilogueDefaultEEEEEvvEEEEvNT_6ParamsE --------------------------
	.section	.nv.shared._ZN7cutlass13device_kernelINS_4gemm6kernel13GemmUniversalIN4cute5tupleIJiiiiEEENS1_10collective13CollectiveMmaINS1_34MainloopSm90TmaGmmaWarpSpecializedILi4ENS5_IJNS4_1CILi2EEENSA_ILi1EEESC_EEENS1_32KernelTmaWarpSpecializedPingpongEEENS5_IJNSA_ILi64EEESG_NSA_ILi32EEEEEENS_10bfloat16_tENS5_IJlSC_lEEESJ_SK_NS4_8TiledMMAINS4_8MMA_AtomIJNS4_4SM904GMMA27MMA_64x64x16_F32BF16BF16_SSILNSO_5MajorE0ELSQ_0ELNSO_7ScaleInE1ELSR_1EEEEEENS4_6LayoutINS5_IJSC_SC_SC_EEENS5_IJNSA_ILi0EEESW_SW_EEEEENS5_IJNS4_10UnderscoreESZ_SZ_EEEEENS4_13SM90_TMA_LOADENS4_14ComposedLayoutINS4_7SwizzleILi2ELi4ELi3EEENS4_18smem_ptr_flag_bitsILi16EEENSU_INS5_IJNSA_ILi8EEESH_EEENS5_IJSH_SC_EEEEEEEvNS4_8identityENS4_23SM90_TMA_LOAD_MULTICASTES1C_vS1D_EENS_8epilogue10collective6detail29Sm90TmaWarpSpecializedAdapterINS1H_15DefaultEpilogueISJ_SK_SK_NS1G_6thread17LinearCombinationISJ_Li1EffLNS1L_9ScaleType4KindE0ELNS_15FloatRoundStyleE2ESJ_EENS1_15EpilogueDefaultEEEEEvvEEEEvNT_6ParamsE,"aw",@nobits
	.sectionflags	@""
	.align	16
	.zero		1024


//--------------------- .nv.shared.reserved.0     --------------------------
	.section	.nv.shared.reserved.0,"aw",@nobits
	.weak		__nv_reservedSMEM_offset_0_alias
	.size		__nv_reservedSMEM_offset_0_alias, 0, 0
	.other		__nv_reservedSMEM_offset_0_alias,@"STO_CUDA_RESERVED_SHARED STV_DEFAULT"
__nv_reservedSMEM_offset_0_alias:
	.zero		0


//--------------------- .nv.global                --------------------------
	.section	.nv.global,"aw",@nobits
.nv.global:
	.type		_ZN39_INTERNAL_f55137d7_4_k_cu_a41632a8_37424cute1_E,@object
	.size		_ZN39_INTERNAL_f55137d7_4_k_cu_a41632a8_37424cute1_E,(_ZN39_INTERNAL_f55137d7_4_k_cu_a41632a8_37424cuda3std3__45__cpo6cbeginE - _ZN39_INTERNAL_f55137d7_4_k_cu_a41632a8_37424cute1_E)
_ZN39_INTERNAL_f55137d7_4_k_cu_a41632a8_37424cute1_E:
	.zero		1
	.type		_ZN39_INTERNAL_f55137d7_4_k_cu_a41632a8_37424cuda3std3__45__cpo6cbeginE,@object
	.size		_ZN39_INTERNAL_f55137d7_4_k_cu_a41632a8_37424cuda3std3__45__cpo6cbeginE,(_ZN39_INTERNAL_f55137d7_4_k_cu_a41632a8_37424cuda3std3__48in_placeE - _ZN39_INTERNAL_f55137d7_4_k_cu_a41632a8_37424cuda3std3__45__cpo6cbeginE)
_ZN39_INTERNAL_f55137d7_4_k_cu_a41632a8_37424cuda3std3__45__cpo6cbeginE:
	.zero		1
	.type		_ZN39_INTERNAL_f55137d7_4_k_cu_a41632a8_37424cuda3std3__48in_placeE,@object
	.size		_ZN39_INTERNAL_f55137d7_4_k_cu_a41632a8_37424cuda3std3__48in_placeE,(_ZN39_INTERNAL_f55137d7_4_k_cu_a41632a8_37424cuda3std6ranges3__45__cpo9iter_moveE - _ZN39_INTERNAL_f55137d7_4_k_cu_a41632a8_37424cuda3std3__48in_placeE)
_ZN39_INTERNAL_f55137d7_4_k_cu_a41632a8_37424cuda3std3__48in_placeE:
	.zero		1
	.type		_ZN39_INTERNAL_f55137d7_4_k_cu_a41632a8_37424cuda3std6ranges3__45__cpo9iter_moveE,@object
	.size		_ZN39_INTERNAL_f55137d7_4_k_cu_a41632a8_37424cuda3std6ranges3__45__cpo9iter_moveE,(_ZN39_INTERNAL_f55137d7_4_k_cu_a41632a8_37424cuda3std3__45__cpo5beginE - _ZN39_INTERNAL_f55137d7_4_k_cu_a41632a8_37424cuda3std6ranges3__45__cpo9iter_moveE)
_ZN39_INTERNAL_f55137d7_4_k_cu_a41632a8_37424cuda3std6ranges3__45__cpo9iter_moveE:
	.zero		1
	.type		_ZN39_INTERNAL_f55137d7_4_k_cu_a41632a8_37424cuda3std3__45__cpo5beginE,@object
	.size		_ZN39_INTERNAL_f55137d7_4_k_cu_a41632a8_37424cuda3std3__45__cpo5beginE,(_ZN39_INTERNAL_f55137d7_4_k_cu_a41632a8_37424cuda3std3__441_GLOBAL__N__f55137d7_4_k_cu_a41632a8_37426ignoreE - _ZN39_INTERNAL_f55137d7_4_k_cu_a41632a8_37424cuda3std3__45__cpo5beginE)
_ZN39_INTERNAL_f55137d7_4_k_cu_a41632a8_37424cuda3std3__45__cpo5beginE:
	.zero		1
	.type		_ZN39_INTERNAL_f55137d7_4_k_cu_a41632a8_37424cuda3std3__441_GLOBAL__N__f55137d7_4_k_cu_a41632a8_37426ignoreE,@object
	.size		_ZN39_INTERNAL_f55137d7_4_k_cu_a41632a8_37424cuda3std3__441_GLOBAL__N__f55137d7_4_k_cu_a41632a8_37426ignoreE,(_ZN39_INTERNAL_f55137d7_4_k_cu_a41632a8_37424cute7productE - _ZN39_INTERNAL_f55137d7_4_k_cu_a41632a8_37424cuda3std3__441_GLOBAL__N__f55137d7_4_k_cu_a41632a8_37426ignoreE)
_ZN39_INTERNAL_f55137d7_4_k_cu_a41632a8_37424cuda3std3__441_GLOBAL__N__f55137d7_4_k_cu_a41632a8_37426ignoreE:
	.zero		1
	.type		_ZN39_INTERNAL_f55137d7_4_k_cu_a41632a8_37424cute7productE,@object
	.size		_ZN39_INTERNAL_f55137d7_4_k_cu_a41632a8_37424cute7productE,(_ZN39_INTERNAL_f55137d7_4_k_cu_a41632a8_37424cuda3std3__45__cpo3endE - _ZN39_INTERNAL_f55137d7_4_k_cu_a41632a8_37424cute7productE)
_ZN39_INTERNAL_f55137d7_4_k_cu_a41632a8_37424cute7productE:
	.zero		1
	.type		_ZN39_INTERNAL_f55137d7_4_k_cu_a41632a8_37424cuda3std3__45__cpo3endE,@object
	.size		_ZN39_INTERNAL_f55137d7_4_k_cu_a41632a8_37424cuda3std3__45__cpo3endE,(_ZN39_INTERNAL_f55137d7_4_k_cu_a41632a8_37424cuda3std3__419piecewise_constructE - _ZN39_INTERNAL_f55137d7_4_k_cu_a41632a8_37424cuda3std3__45__cpo3endE)
_ZN39_INTERNAL_f55137d7_4_k_cu_a41632a8_37424cuda3std3__45__cpo3endE:
	.zero		1
	.type		_ZN39_INTERNAL_f55137d7_4_k_cu_a41632a8_37424cuda3std3__419piecewise_constructE,@object
	.size		_ZN39_INTERNAL_f55137d7_4_k_cu_a41632a8_37424cuda3std3__419piecewise_constructE,(_ZN39_INTERNAL_f55137d7_4_k_cu_a41632a8_37424cuda3std3__45__cpo4cendE - _ZN39_INTERNAL_f55137d7_4_k_cu_a41632a8_37424cuda3std3__419piecewise_constructE)
_ZN39_INTERNAL_f55137d7_4_k_cu_a41632a8_37424cuda3std3__419piecewise_constructE:
	.zero		1
	.type		_ZN39_INTERNAL_f55137d7_4_k_cu_a41632a8_37424cuda3std3__45__cpo4cendE,@object
	.size		_ZN39_INTERNAL_f55137d7_4_k_cu_a41632a8_37424cuda3std3__45__cpo4cendE,(_ZN39_INTERNAL_f55137d7_4_k_cu_a41632a8_37424cuda3std6ranges3__45__cpo4swapE - _ZN39_INTERNAL_f55137d7_4_k_cu_a41632a8_37424cuda3std3__45__cpo4cendE)
_ZN39_INTERNAL_f55137d7_4_k_cu_a41632a8_37424cuda3std3__45__cpo4cendE:
	.zero		1
	.type		_ZN39_INTERNAL_f55137d7_4_k_cu_a41632a8_37424cuda3std6ranges3__45__cpo4swapE,@object
	.size		_ZN39_INTERNAL_f55137d7_4_k_cu_a41632a8_37424cuda3std6ranges3__45__cpo4swapE,(.L_8 - _ZN39_INTERNAL_f55137d7_4_k_cu_a41632a8_37424cuda3std6ranges3__45__cpo4swapE)
_ZN39_INTERNAL_f55137d7_4_k_cu_a41632a8_37424cuda3std6ranges3__45__cpo4swapE:
	.zero		1
.L_8:


//--------------------- .nv.constant0._ZN7cutlass13device_kernelINS_4gemm6kernel13GemmUniversalIN4cute5tupleIJiiiiEEENS1_10collective13CollectiveMmaINS1_34MainloopSm90TmaGmmaWarpSpecializedILi4ENS5_IJNS4_1CILi2EEENSA_ILi1EEESC_EEENS1_32KernelTmaWarpSpecializedPingpongEEENS5_IJNSA_ILi64EEESG_NSA_ILi32EEEEEENS_10bfloat16_tENS5_IJlSC_lEEESJ_SK_NS4_8TiledMMAINS4_8MMA_AtomIJNS4_4SM904GMMA27MMA_64x64x16_F32BF16BF16_SSILNSO_5MajorE0ELSQ_0ELNSO_7ScaleInE1ELSR_1EEEEEENS4_6LayoutINS5_IJSC_SC_SC_EEENS5_IJNSA_ILi0EEESW_SW_EEEEENS5_IJNS4_10UnderscoreESZ_SZ_EEEEENS4_13SM90_TMA_LOADENS4_14ComposedLayoutINS4_7SwizzleILi2ELi4ELi3EEENS4_18smem_ptr_flag_bitsILi16EEENSU_INS5_IJNSA_ILi8EEESH_EEENS5_IJSH_SC_EEEEEEEvNS4_8identityENS4_23SM90_TMA_LOAD_MULTICASTES1C_vS1D_EENS_8epilogue10collective6detail29Sm90TmaWarpSpecializedAdapterINS1H_15DefaultEpilogueISJ_SK_SK_NS1G_6thread17LinearCombinationISJ_Li1EffLNS1L_9ScaleType4KindE0ELNS_15FloatRoundStyleE2ESJ_EENS1_15EpilogueDefaultEEEEEvvEEEEvNT_6ParamsE --------------------------
	.section	.nv.constant0._ZN7cutlass13device_kernelINS_4gemm6kernel13GemmUniversalIN4cute5tupleIJiiiiEEENS1_10collective13CollectiveMmaINS1_34MainloopSm90TmaGmmaWarpSpecializedILi4ENS5_IJNS4_1CILi2EEENSA_ILi1EEESC_EEENS1_32KernelTmaWarpSpecializedPingpongEEENS5_IJNSA_ILi64EEESG_NSA_ILi32EEEEEENS_10bfloat16_tENS5_IJlSC_lEEESJ_SK_NS4_8TiledMMAINS4_8MMA_AtomIJNS4_4SM904GMMA27MMA_64x64x16_F32BF16BF16_SSILNSO_5MajorE0ELSQ_0ELNSO_7ScaleInE1ELSR_1EEEEEENS4_6LayoutINS5_IJSC_SC_SC_EEENS5_IJNSA_ILi0EEESW_SW_EEEEENS5_IJNS4_10UnderscoreESZ_SZ_EEEEENS4_13SM90_TMA_LOADENS4_14ComposedLayoutINS4_7SwizzleILi2ELi4ELi3EEENS4_18smem_ptr_flag_bitsILi16EEENSU_INS5_IJNSA_ILi8EEESH_EEENS5_IJSH_SC_EEEEEEEvNS4_8identityENS4_23SM90_TMA_LOAD_MULTICASTES1C_vS1D_EENS_8epilogue10collective6detail29Sm90TmaWarpSpecializedAdapterINS1H_15DefaultEpilogueISJ_SK_SK_NS1G_6thread17LinearCombinationISJ_Li1EffLNS1L_9ScaleType4KindE0ELNS_15FloatRoundStyleE2ESJ_EENS1_15EpilogueDefaultEEEEEvvEEEEvNT_6ParamsE,"a",@progbits
	.sectionflags	@""
	.align	4
.nv.constant0._ZN7cutlass13device_kernelINS_4gemm6kernel13GemmUniversalIN4cute5tupleIJiiiiEEENS1_10collective13CollectiveMmaINS1_34MainloopSm90TmaGmmaWarpSpecializedILi4ENS5_IJNS4_1CILi2EEENSA_ILi1EEESC_EEENS1_32KernelTmaWarpSpecializedPingpongEEENS5_IJNSA_ILi64EEESG_NSA_ILi32EEEEEENS_10bfloat16_tENS5_IJlSC_lEEESJ_SK_NS4_8TiledMMAINS4_8MMA_AtomIJNS4_4SM904GMMA27MMA_64x64x16_F32BF16BF16_SSILNSO_5MajorE0ELSQ_0ELNSO_7ScaleInE1ELSR_1EEEEEENS4_6LayoutINS5_IJSC_SC_SC_EEENS5_IJNSA_ILi0EEESW_SW_EEEEENS5_IJNS4_10UnderscoreESZ_SZ_EEEEENS4_13SM90_TMA_LOADENS4_14ComposedLayoutINS4_7SwizzleILi2ELi4ELi3EEENS4_18smem_ptr_flag_bitsILi16EEENSU_INS5_IJNSA_ILi8EEESH_EEENS5_IJSH_SC_EEEEEEEvNS4_8identityENS4_23SM90_TMA_LOAD_MULTICASTES1C_vS1D_EENS_8epilogue10collective6detail29Sm90TmaWarpSpecializedAdapterINS1H_15DefaultEpilogueISJ_SK_SK_NS1G_6thread17LinearCombinationISJ_Li1EffLNS1L_9ScaleType4KindE0ELNS_15FloatRoundStyleE2ESJ_EENS1_15EpilogueDefaultEEEEEvvEEEEvNT_6ParamsE:
	.zero		1664


//--------------------- SYMBOLS --------------------------

	.type		.nv.reservedSmem.offset0,@object
	.size		.nv.reservedSmem.offset0,0x4
	.type		__assertfail,@function
